	.target	sm_100a

	.elftype	@"ET_EXEC"


//--------------------- .note.nv.tkinfo           --------------------------
	.section	.note.nv.tkinfo,"",@"SHT_NOTE"
	.sectionflags	@"SHF_NOTE_NV_TKINFO"
	.tkinfo
        /*0018*/ 	.word	0x00000002
        /*0030*/ 	.string	""
        /*0030*/ 	.string	"ptxas"
        /*0030*/ 	.string	"Cuda compilation tools, release 13.0, V13.0.88"
        /*0030*/ 	.string	"Build cuda_13.0.r13.0/compiler.36424714_0"
        /*0030*/ 	.string	"-arch sm_100a -m 64 "



//--------------------- .note.nv.cuinfo           --------------------------
	.section	.note.nv.cuinfo,"",@"SHT_NOTE"
	.sectionflags	@"SHF_NOTE_NV_CUINFO"
        /*0018*/ 	.short	0x0002
        /*001a*/ 	.short	0x0064
        /*001c*/ 	.short	0x0082
	.zero		2


//--------------------- .nv.info                  --------------------------
	.section	.nv.info,"",@"SHT_CUDA_INFO"
	.align	4


	//----- nvinfo : EIATTR_REGCOUNT
	.align		4
        /*0000*/ 	.byte	0x04, 0x2f
        /*0002*/ 	.short	(.L_19 - .L_18)
	.align		4
.L_18:
        /*0004*/ 	.word	index@(_ZN7cutlass13device_kernelINS_4conv6kernel13ConvUniversalINS1_16ConvProblemShapeILNS1_8OperatorE1ELi2EEENS1_10collective14CollectiveConvINS1_47MainloopSm100TmaUmmaWarpSpecializedImplicitGemmILS5_1ELi12ELi2ELi1ELi2EN4cute5tupleIJNSA_1CILi2EEENSC_ILi1EEESE_EEEEENSB_IJNSC_ILi64EEESH_NSB_IJNSC_ILi32EEEEEEEEENS_10tfloat32_tESL_NSA_8TiledMMAINSA_8MMA_AtomIJNSA_17SM100_MMA_TF32_SSISL_SL_fLi64ELi64ELNSA_4UMMA5MajorE0ELSQ_1ELNSP_7ScaleInE0ELSR_0EEEEEENSA_6LayoutINSB_IJSE_SE_SE_EEENSB_IJNSC_ILi0EEESW_SW_EEEEENSB_IJNSA_10UnderscoreESZ_SZ_EEEEENS7_6detail27Sm100ImplicitGemmTileTraitsINSA_20SM90_TMA_LOAD_IM2COLENSA_14ComposedLayoutINSA_7SwizzleILi3ELi4ELi3EEENSA_18smem_ptr_flag_bitsILi32EEENSU_INSB_IJNSC_ILi8EEESI_EEENSB_IJSI_SE_EEEEEEEvEENS13_INSA_23SM90_TMA_LOAD_MULTICASTENS15_INS16_ILi2ELi5ELi2EEES19_NSU_INSB_IJSI_NSC_ILi4EEEEEENSB_IJSE_SI_EEEEEEEvEEEENS_8epilogue10collective18CollectiveEpilogueINS1P_23Sm100TmaWarpSpecializedILi3ELi2ELi16ELb1ELb0EEEJSK_NSB_IJNSU_ISH_SE_EENSU_ISI_SE_EEEEESL_NSB_IJNSB_IJlllEEESE_SW_EEESL_S1Y_NS1P_6fusion15FusionCallbacksIS1T_NS1Z_17LinearCombinationISL_fSL_fLNS_15FloatRoundStyleE2EEESK_S1W_JEEENSA_5SM1004TMEM4LOAD26SM100_TMEM_LOAD_16dp128b8xES14_S1E_NSA_17SM75_U32x4_LDSM_NENSA_21SM90_TMA_STORE_IM2COLES1E_NSA_17SM90_U32x4_STSM_NENSA_39AutoVectorizingCopyWithAssumedAlignmentILi128EEEEEEvvEEEEvNT_6ParamsE)
        /*0008*/ 	.word	0x00000060


	//----- nvinfo : EIATTR_FRAME_SIZE
	.align		4
.L_19:
        /*000c*/ 	.byte	0x04, 0x11
        /*000e*/ 	.short	(.L_21 - .L_20)
	.align		4
.L_20:
        /*0010*/ 	.word	index@($__internal_2_$__cuda_sm10x_tcgen05_guardrail_trap_unallocated_columns_being_dealloced)
        /*0014*/ 	.word	0x00000008


	//----- nvinfo : EIATTR_FRAME_SIZE
	.align		4
.L_21:
        /*0018*/ 	.byte	0x04, 0x11
        /*001a*/ 	.short	(.L_23 - .L_22)
	.align		4
.L_22:
        /*001c*/ 	.word	index@($__internal_1_$__cuda_sm10x_tcgen05_guardrail_trap_phase_invalid_during_alloc)
        /*0020*/ 	.word	0x00000008


	//----- nvinfo : EIATTR_FRAME_SIZE
	.align		4
.L_23:
        /*0024*/ 	.byte	0x04, 0x11
        /*0026*/ 	.short	(.L_25 - .L_24)
	.align		4
.L_24:
        /*0028*/ 	.word	index@($__internal_0_$__cuda_sm10x_tcgen05_guardrail_trap_col_being_dealloced_not_returned_by_alloc)
        /*002c*/ 	.word	0x00000008


	//----- nvinfo : EIATTR_FRAME_SIZE
	.align		4
.L_25:
        /*0030*/ 	.byte	0x04, 0x11
        /*0032*/ 	.short	(.L_27 - .L_26)
	.align		4
.L_26:
        /*0034*/ 	.word	index@(_ZN7cutlass13device_kernelINS_4conv6kernel13ConvUniversalINS1_16ConvProblemShapeILNS1_8OperatorE1ELi2EEENS1_10collective14CollectiveConvINS1_47MainloopSm100TmaUmmaWarpSpecializedImplicitGemmILS5_1ELi12ELi2ELi1ELi2EN4cute5tupleIJNSA_1CILi2EEENSC_ILi1EEESE_EEEEENSB_IJNSC_ILi64EEESH_NSB_IJNSC_ILi32EEEEEEEEENS_10tfloat32_tESL_NSA_8TiledMMAINSA_8MMA_AtomIJNSA_17SM100_MMA_TF32_SSISL_SL_fLi64ELi64ELNSA_4UMMA5MajorE0ELSQ_1ELNSP_7ScaleInE0ELSR_0EEEEEENSA_6LayoutINSB_IJSE_SE_SE_EEENSB_IJNSC_ILi0EEESW_SW_EEEEENSB_IJNSA_10UnderscoreESZ_SZ_EEEEENS7_6detail27Sm100ImplicitGemmTileTraitsINSA_20SM90_TMA_LOAD_IM2COLENSA_14ComposedLayoutINSA_7SwizzleILi3ELi4ELi3EEENSA_18smem_ptr_flag_bitsILi32EEENSU_INSB_IJNSC_ILi8EEESI_EEENSB_IJSI_SE_EEEEEEEvEENS13_INSA_23SM90_TMA_LOAD_MULTICASTENS15_INS16_ILi2ELi5ELi2EEES19_NSU_INSB_IJSI_NSC_ILi4EEEEEENSB_IJSE_SI_EEEEEEEvEEEENS_8epilogue10collective18CollectiveEpilogueINS1P_23Sm100TmaWarpSpecializedILi3ELi2ELi16ELb1ELb0EEEJSK_NSB_IJNSU_ISH_SE_EENSU_ISI_SE_EEEEESL_NSB_IJNSB_IJlllEEESE_SW_EEESL_S1Y_NS1P_6fusion15FusionCallbacksIS1T_NS1Z_17LinearCombinationISL_fSL_fLNS_15FloatRoundStyleE2EEESK_S1W_JEEENSA_5SM1004TMEM4LOAD26SM100_TMEM_LOAD_16dp128b8xES14_S1E_NSA_17SM75_U32x4_LDSM_NENSA_21SM90_TMA_STORE_IM2COLES1E_NSA_17SM90_U32x4_STSM_NENSA_39AutoVectorizingCopyWithAssumedAlignmentILi128EEEEEEvvEEEEvNT_6ParamsE)
        /*0038*/ 	.word	0x00000008


	//----- nvinfo : EIATTR_MIN_STACK_SIZE
	.align		4
.L_27:
        /*003c*/ 	.byte	0x04, 0x12
        /*003e*/ 	.short	(.L_29 - .L_28)
	.align		4
.L_28:
        /*0040*/ 	.word	index@(_ZN7cutlass13device_kernelINS_4conv6kernel13ConvUniversalINS1_16ConvProblemShapeILNS1_8OperatorE1ELi2EEENS1_10collective14CollectiveConvINS1_47MainloopSm100TmaUmmaWarpSpecializedImplicitGemmILS5_1ELi12ELi2ELi1ELi2EN4cute5tupleIJNSA_1CILi2EEENSC_ILi1EEESE_EEEEENSB_IJNSC_ILi64EEESH_NSB_IJNSC_ILi32EEEEEEEEENS_10tfloat32_tESL_NSA_8TiledMMAINSA_8MMA_AtomIJNSA_17SM100_MMA_TF32_SSISL_SL_fLi64ELi64ELNSA_4UMMA5MajorE0ELSQ_1ELNSP_7ScaleInE0ELSR_0EEEEEENSA_6LayoutINSB_IJSE_SE_SE_EEENSB_IJNSC_ILi0EEESW_SW_EEEEENSB_IJNSA_10UnderscoreESZ_SZ_EEEEENS7_6detail27Sm100ImplicitGemmTileTraitsINSA_20SM90_TMA_LOAD_IM2COLENSA_14ComposedLayoutINSA_7SwizzleILi3ELi4ELi3EEENSA_18smem_ptr_flag_bitsILi32EEENSU_INSB_IJNSC_ILi8EEESI_EEENSB_IJSI_SE_EEEEEEEvEENS13_INSA_23SM90_TMA_LOAD_MULTICASTENS15_INS16_ILi2ELi5ELi2EEES19_NSU_INSB_IJSI_NSC_ILi4EEEEEENSB_IJSE_SI_EEEEEEEvEEEENS_8epilogue10collective18CollectiveEpilogueINS1P_23Sm100TmaWarpSpecializedILi3ELi2ELi16ELb1ELb0EEEJSK_NSB_IJNSU_ISH_SE_EENSU_ISI_SE_EEEEESL_NSB_IJNSB_IJlllEEESE_SW_EEESL_S1Y_NS1P_6fusion15FusionCallbacksIS1T_NS1Z_17LinearCombinationISL_fSL_fLNS_15FloatRoundStyleE2EEESK_S1W_JEEENSA_5SM1004TMEM4LOAD26SM100_TMEM_LOAD_16dp128b8xES14_S1E_NSA_17SM75_U32x4_LDSM_NENSA_21SM90_TMA_STORE_IM2COLES1E_NSA_17SM90_U32x4_STSM_NENSA_39AutoVectorizingCopyWithAssumedAlignmentILi128EEEEEEvvEEEEvNT_6ParamsE)
        /*0044*/ 	.word	0x00000008
.L_29:


//--------------------- .nv.compat                --------------------------
	.section	.nv.compat,"",@"SHT_CUDA_COMPAT_INFO"
	.align	4
        /*0000*/ 	.byte	0x02, 0x09, 0x01, 0x00, 0x02, 0x02, 0x02, 0x00, 0x02, 0x05, 0x05, 0x00, 0x03, 0x07, 0x01, 0x01
        /*0010*/ 	.byte	0x02, 0x03, 0x01, 0x00, 0x02, 0x06, 0x01, 0x00, 0x04, 0x0b, 0x08, 0x00, 0x09, 0x00, 0x00, 0x00
        /*0020*/ 	.byte	0x00, 0x00, 0x00, 0x00


//--------------------- .nv.info._ZN7cutlass13device_kernelINS_4conv6kernel13ConvUniversalINS1_16ConvProblemShapeILNS1_8OperatorE1ELi2EEENS1_10collective14CollectiveConvINS1_47MainloopSm100TmaUmmaWarpSpecializedImplicitGemmILS5_1ELi12ELi2ELi1ELi2EN4cute5tupleIJNSA_1CILi2EEENSC_ILi1EEESE_EEEEENSB_IJNSC_ILi64EEESH_NSB_IJNSC_ILi32EEEEEEEEENS_10tfloat32_tESL_NSA_8TiledMMAINSA_8MMA_AtomIJNSA_17SM100_MMA_TF32_SSISL_SL_fLi64ELi64ELNSA_4UMMA5MajorE0ELSQ_1ELNSP_7ScaleInE0ELSR_0EEEEEENSA_6LayoutINSB_IJSE_SE_SE_EEENSB_IJNSC_ILi0EEESW_SW_EEEEENSB_IJNSA_10UnderscoreESZ_SZ_EEEEENS7_6detail27Sm100ImplicitGemmTileTraitsINSA_20SM90_TMA_LOAD_IM2COLENSA_14ComposedLayoutINSA_7SwizzleILi3ELi4ELi3EEENSA_18smem_ptr_flag_bitsILi32EEENSU_INSB_IJNSC_ILi8EEESI_EEENSB_IJSI_SE_EEEEEEEvEENS13_INSA_23SM90_TMA_LOAD_MULTICASTENS15_INS16_ILi2ELi5ELi2EEES19_NSU_INSB_IJSI_NSC_ILi4EEEEEENSB_IJSE_SI_EEEEEEEvEEEENS_8epilogue10collective18CollectiveEpilogueINS1P_23Sm100TmaWarpSpecializedILi3ELi2ELi16ELb1ELb0EEEJSK_NSB_IJNSU_ISH_SE_EENSU_ISI_SE_EEEEESL_NSB_IJNSB_IJlllEEESE_SW_EEESL_S1Y_NS1P_6fusion15FusionCallbacksIS1T_NS1Z_17LinearCombinationISL_fSL_fLNS_15FloatRoundStyleE2EEESK_S1W_JEEENSA_5SM1004TMEM4LOAD26SM100_TMEM_LOAD_16dp128b8xES14_S1E_NSA_17SM75_U32x4_LDSM_NENSA_21SM90_TMA_STORE_IM2COLES1E_NSA_17SM90_U32x4_STSM_NENSA_39AutoVectorizingCopyWithAssumedAlignmentILi128EEEEEEvvEEEEvNT_6ParamsE --------------------------
	.section	.nv.info._ZN7cutlass13device_kernelINS_4conv6kernel13ConvUniversalINS1_16ConvProblemShapeILNS1_8OperatorE1ELi2EEENS1_10collective14CollectiveConvINS1_47MainloopSm100TmaUmmaWarpSpecializedImplicitGemmILS5_1ELi12ELi2ELi1ELi2EN4cute5tupleIJNSA_1CILi2EEENSC_ILi1EEESE_EEEEENSB_IJNSC_ILi64EEESH_NSB_IJNSC_ILi32EEEEEEEEENS_10tfloat32_tESL_NSA_8TiledMMAINSA_8MMA_AtomIJNSA_17SM100_MMA_TF32_SSISL_SL_fLi64ELi64ELNSA_4UMMA5MajorE0ELSQ_1ELNSP_7ScaleInE0ELSR_0EEEEEENSA_6LayoutINSB_IJSE_SE_SE_EEENSB_IJNSC_ILi0EEESW_SW_EEEEENSB_IJNSA_10UnderscoreESZ_SZ_EEEEENS7_6detail27Sm100ImplicitGemmTileTraitsINSA_20SM90_TMA_LOAD_IM2COLENSA_14ComposedLayoutINSA_7SwizzleILi3ELi4ELi3EEENSA_18smem_ptr_flag_bitsILi32EEENSU_INSB_IJNSC_ILi8EEESI_EEENSB_IJSI_SE_EEEEEEEvEENS13_INSA_23SM90_TMA_LOAD_MULTICASTENS15_INS16_ILi2ELi5ELi2EEES19_NSU_INSB_IJSI_NSC_ILi4EEEEEENSB_IJSE_SI_EEEEEEEvEEEENS_8epilogue10collective18CollectiveEpilogueINS1P_23Sm100TmaWarpSpecializedILi3ELi2ELi16ELb1ELb0EEEJSK_NSB_IJNSU_ISH_SE_EENSU_ISI_SE_EEEEESL_NSB_IJNSB_IJlllEEESE_SW_EEESL_S1Y_NS1P_6fusion15FusionCallbacksIS1T_NS1Z_17LinearCombinationISL_fSL_fLNS_15FloatRoundStyleE2EEESK_S1W_JEEENSA_5SM1004TMEM4LOAD26SM100_TMEM_LOAD_16dp128b8xES14_S1E_NSA_17SM75_U32x4_LDSM_NENSA_21SM90_TMA_STORE_IM2COLES1E_NSA_17SM90_U32x4_STSM_NENSA_39AutoVectorizingCopyWithAssumedAlignmentILi128EEEEEEvvEEEEvNT_6ParamsE,"",@"SHT_CUDA_INFO"
	.sectionflags	@""
	.align	4


	//----- nvinfo : EIATTR_CUDA_API_VERSION
	.align		4
        /*0000*/ 	.byte	0x04, 0x37
        /*0002*/ 	.short	(.L_31 - .L_30)
.L_30:
        /*0004*/ 	.word	0x00000082


	//----- nvinfo : EIATTR_KPARAM_INFO
	.align		4
.L_31:
        /*0008*/ 	.byte	0x04, 0x17
        /*000a*/ 	.short	(.L_33 - .L_32)
.L_32:
        /*000c*/ 	.word	0x00000000
        /*0010*/ 	.short	0x0000
        /*0012*/ 	.short	0x0000
        /*0014*/ 	.byte	0x00, 0xf0, 0x01, 0x20


	//----- nvinfo : EIATTR_AT_ENTRY_FRAGMENTS
	.align		4
.L_33:
        /*0018*/ 	.byte	0x04, 0x4f
        /*001a*/ 	.short	(.L_35 - .L_34)


	//   ....[0]....
.L_34:
        /*001c*/ 	.word	0x00000006


	//----- nvinfo : EIATTR_RESERVED_SMEM_USED
	.align		4
.L_35:
        /*0020*/ 	.byte	0x01, 0x41
	.zero		2


	//----- nvinfo : EIATTR_SPARSE_MMA_MASK
	.align		4
        /*0024*/ 	.byte	0x03, 0x50
        /*0026*/ 	.short	0x0000


	//----- nvinfo : EIATTR_TCGEN05_1CTA_USED
	.align		4
        /*0028*/ 	.byte	0x01, 0x51
	.zero		2


	//----- nvinfo : EIATTR_MAXREG_COUNT
	.align		4
        /*002c*/ 	.byte	0x03, 0x1b
        /*002e*/ 	.short	0x00ff


	//----- nvinfo : EIATTR_NUM_BARRIERS
	.align		4
        /*0030*/ 	.byte	0x02, 0x4c
        /*0032*/ 	.byte	0x07
	.zero		1


	//----- nvinfo : EIATTR_EXTERNS
	.align		4
        /*0034*/ 	.byte	0x04, 0x0f
        /*0036*/ 	.short	(.L_37 - .L_36)


	//   ....[0]....
	.align		4
.L_36:
        /*0038*/ 	.word	index@(__assertfail)


	//----- nvinfo : EIATTR_MERCURY_ISA_VERSION
	.align		4
.L_37:
        /*003c*/ 	.byte	0x03, 0x5f
        /*003e*/ 	.short	0x0101


	//----- nvinfo : EIATTR_INT_WARP_WIDE_INSTR_OFFSETS
	.align		4
        /*0040*/ 	.byte	0x04, 0x31
        /*0042*/ 	.short	(.L_39 - .L_38)


	//   ....[0]....
.L_38:
        /*0044*/ 	.word	0x00004110


	//   ....[1]....
        /*0048*/ 	.word	0x00004130


	//   ....[2]....
        /*004c*/ 	.word	0x00004160


	//   ....[3]....
        /*0050*/ 	.word	0x00004be0


	//   ....[4]....
        /*0054*/ 	.word	0x00004c40


	//   ....[5]....
        /*0058*/ 	.word	0x00004ea0


	//   ....[6]....
        /*005c*/ 	.word	0x00004eb0


	//----- nvinfo : EIATTR_COOP_GROUP_MASK_REGIDS
	.align		4
.L_39:
        /*0060*/ 	.byte	0x04, 0x29
        /*0062*/ 	.short	(.L_41 - .L_40)


	//   ....[0]....
.L_40:
        /*0064*/ 	.word	0xffffffff


	//   ....[1]....
        /*0068*/ 	.word	0xffffffff


	//   ....[2]....
        /*006c*/ 	.word	0xffffffff


	//   ....[3]....
        /*0070*/ 	.word	0xffffffff


	//   ....[4]....
        /*0074*/ 	.word	0xffffffff


	//   ....[5]....
        /*0078*/ 	.word	0xffffffff


	//   ....[6]....
        /*007c*/ 	.word	0xffffffff


	//   ....[7]....
        /*0080*/ 	.word	0xffffffff


	//   ....[8]....
        /*0084*/ 	.word	0xffffffff


	//   ....[9]....
        /*0088*/ 	.word	0xffffffff


	//   ....[10]....
        /*008c*/ 	.word	0xffffffff


	//   ....[11]....
        /*0090*/ 	.word	0xffffffff


	//   ....[12]....
        /*0094*/ 	.word	0xffffffff


	//----- nvinfo : EIATTR_COOP_GROUP_INSTR_OFFSETS
	.align		4
.L_41:
        /*0098*/ 	.byte	0x04, 0x28
        /*009a*/ 	.short	(.L_43 - .L_42)


	//   ....[0]....
.L_42:
        /*009c*/ 	.word	0x000000a0


	//   ....[1]....
        /*00a0*/ 	.word	0x000004e0


	//   ....[2]....
        /*00a4*/ 	.word	0x000007a0


	//   ....[3]....
        /*00a8*/ 	.word	0x00000920


	//   ....[4]....
        /*00ac*/ 	.word	0x00000a20


	//   ....[5]....
        /*00b0*/ 	.word	0x00000b70


	//   ....[6]....
        /*00b4*/ 	.word	0x00000d70


	//   ....[7]....
        /*00b8*/ 	.word	0x000024f0


	//   ....[8]....
        /*00bc*/ 	.word	0x00003450


	//   ....[9]....
        /*00c0*/ 	.word	0x00003660


	//   ....[10]....
        /*00c4*/ 	.word	0x00003690


	//   ....[11]....
        /*00c8*/ 	.word	0x00003ff0


	//   ....[12]....
        /*00cc*/ 	.word	0x00004230


	//----- nvinfo : EIATTR_VRC_CTA_INIT_COUNT
	.align		4
.L_43:
        /*00d0*/ 	.byte	0x02, 0x4a
        /*00d2*/ 	.byte	0x80
	.zero		1


	//----- nvinfo : EIATTR_SYSCALL_OFFSETS
	.align		4
        /*00d4*/ 	.byte	0x04, 0x46
        /*00d6*/ 	.short	(.L_45 - .L_44)


	//   ....[0]....
.L_44:
        /*00d8*/ 	.word	0x00005bb0


	//   ....[1]....
        /*00dc*/ 	.word	0x00005ca0


	//   ....[2]....
        /*00e0*/ 	.word	0x000065d0


	//   ....[3]....
        /*00e4*/ 	.word	0x00007040


	//----- nvinfo : EIATTR_MBARRIER_INSTR_OFFSETS
	.align		4
.L_45:
        /*00e8*/ 	.byte	0x04, 0x39
        /*00ea*/ 	.short	(.L_47 - .L_46)


	//   ....[0]....
.L_46:
        /*00ec*/ 	.word	0x00000600
        /*00f0*/ 	.word	0x000000ff
        /*00f4*/ 	.word	0x00000000
        /*00f8*/ 	.short	0x0100
        /*00fa*/ 	.byte	0x07
	.zero		1


	//   ....[1]....
        /*00fc*/ 	.word	0x00000610
        /*0100*/ 	.word	0x000000ff
        /*0104*/ 	.word	0x00000060
        /*0108*/ 	.short	0x0100
        /*010a*/ 	.byte	0x07
	.zero		1


	//   ....[2]....
        /*010c*/ 	.word	0x00000620
        /*0110*/ 	.word	0x000000ff
        /*0114*/ 	.word	0x00000008
        /*0118*/ 	.short	0x0100
        /*011a*/ 	.byte	0x07
	.zero		1


	//   ....[3]....
        /*011c*/ 	.word	0x00000630
        /*0120*/ 	.word	0x000000ff
        /*0124*/ 	.word	0x00000068
        /*0128*/ 	.short	0x0100
        /*012a*/ 	.byte	0x07
	.zero		1


	//   ....[4]....
        /*012c*/ 	.word	0x00000640
        /*0130*/ 	.word	0x000000ff
        /*0134*/ 	.word	0x00000010
        /*0138*/ 	.short	0x0100
        /*013a*/ 	.byte	0x07
	.zero		1


	//   ....[5]....
        /*013c*/ 	.word	0x00000650
        /*0140*/ 	.word	0x000000ff
        /*0144*/ 	.word	0x00000070
        /*0148*/ 	.short	0x0100
        /*014a*/ 	.byte	0x07
	.zero		1


	//   ....[6]....
        /*014c*/ 	.word	0x00000660
        /*0150*/ 	.word	0x000000ff
        /*0154*/ 	.word	0x00000018
        /*0158*/ 	.short	0x0100
        /*015a*/ 	.byte	0x07
	.zero		1


	//   ....[7]....
        /*015c*/ 	.word	0x00000670
        /*0160*/ 	.word	0x000000ff
        /*0164*/ 	.word	0x00000078
        /*0168*/ 	.short	0x0100
        /*016a*/ 	.byte	0x07
	.zero		1


	//   ....[8]....
        /*016c*/ 	.word	0x00000680
        /*0170*/ 	.word	0x000000ff
        /*0174*/ 	.word	0x00000020
        /*0178*/ 	.short	0x0100
        /*017a*/ 	.byte	0x07
	.zero		1


	//   ....[9]....
        /*017c*/ 	.word	0x00000690
        /*0180*/ 	.word	0x000000ff
        /*0184*/ 	.word	0x00000080
        /*0188*/ 	.short	0x0100
        /*018a*/ 	.byte	0x07
	.zero		1


	//   ....[10]....
        /*018c*/ 	.word	0x000006a0
        /*0190*/ 	.word	0x000000ff
        /*0194*/ 	.word	0x00000028
        /*0198*/ 	.short	0x0100
        /*019a*/ 	.byte	0x07
	.zero		1


	//   ....[11]....
        /*019c*/ 	.word	0x000006b0
        /*01a0*/ 	.word	0x000000ff
        /*01a4*/ 	.word	0x00000088
        /*01a8*/ 	.short	0x0100
        /*01aa*/ 	.byte	0x07
	.zero		1


	//   ....[12]....
        /*01ac*/ 	.word	0x000006c0
        /*01b0*/ 	.word	0x000000ff
        /*01b4*/ 	.word	0x00000030
        /*01b8*/ 	.short	0x0100
        /*01ba*/ 	.byte	0x07
	.zero		1


	//   ....[13]....
        /*01bc*/ 	.word	0x000006d0
        /*01c0*/ 	.word	0x000000ff
        /*01c4*/ 	.word	0x00000090
        /*01c8*/ 	.short	0x0100
        /*01ca*/ 	.byte	0x07
	.zero		1


	//   ....[14]....
        /*01cc*/ 	.word	0x000006e0
        /*01d0*/ 	.word	0x000000ff
        /*01d4*/ 	.word	0x00000038
        /*01d8*/ 	.short	0x0100
        /*01da*/ 	.byte	0x07
	.zero		1


	//   ....[15]....
        /*01dc*/ 	.word	0x000006f0
        /*01e0*/ 	.word	0x000000ff
        /*01e4*/ 	.word	0x00000098
        /*01e8*/ 	.short	0x0100
        /*01ea*/ 	.byte	0x07
	.zero		1


	//   ....[16]....
        /*01ec*/ 	.word	0x00000700
        /*01f0*/ 	.word	0x000000ff
        /*01f4*/ 	.word	0x00000040
        /*01f8*/ 	.short	0x0100
        /*01fa*/ 	.byte	0x07
	.zero		1


	//   ....[17]....
        /*01fc*/ 	.word	0x00000710
        /*0200*/ 	.word	0x000000ff
        /*0204*/ 	.word	0x000000a0
        /*0208*/ 	.short	0x0100
        /*020a*/ 	.byte	0x07
	.zero		1


	//   ....[18]....
        /*020c*/ 	.word	0x00000720
        /*0210*/ 	.word	0x000000ff
        /*0214*/ 	.word	0x00000048
        /*0218*/ 	.short	0x0100
        /*021a*/ 	.byte	0x07
	.zero		1


	//   ....[19]....
        /*021c*/ 	.word	0x00000730
        /*0220*/ 	.word	0x000000ff
        /*0224*/ 	.word	0x000000a8
        /*0228*/ 	.short	0x0100
        /*022a*/ 	.byte	0x07
	.zero		1


	//   ....[20]....
        /*022c*/ 	.word	0x00000740
        /*0230*/ 	.word	0x000000ff
        /*0234*/ 	.word	0x00000050
        /*0238*/ 	.short	0x0100
        /*023a*/ 	.byte	0x07
	.zero		1


	//   ....[21]....
        /*023c*/ 	.word	0x00000750
        /*0240*/ 	.word	0x000000ff
        /*0244*/ 	.word	0x000000b0
        /*0248*/ 	.short	0x0100
        /*024a*/ 	.byte	0x07
	.zero		1


	//   ....[22]....
        /*024c*/ 	.word	0x00000760
        /*0250*/ 	.word	0x000000ff
        /*0254*/ 	.word	0x00000058
        /*0258*/ 	.short	0x0100
        /*025a*/ 	.byte	0x07
	.zero		1


	//   ....[23]....
        /*025c*/ 	.word	0x00000770
        /*0260*/ 	.word	0x000000ff
        /*0264*/ 	.word	0x000000b8
        /*0268*/ 	.short	0x0100
        /*026a*/ 	.byte	0x07
	.zero		1


	//   ....[24]....
        /*026c*/ 	.word	0x000008b0
        /*0270*/ 	.word	0x000000ff
        /*0274*/ 	.word	0x000000c0
        /*0278*/ 	.short	0x0100
        /*027a*/ 	.byte	0x07
	.zero		1


	//   ....[25]....
        /*027c*/ 	.word	0x000008c0
        /*0280*/ 	.word	0x000000ff
        /*0284*/ 	.word	0x000000d8
        /*0288*/ 	.short	0x0100
        /*028a*/ 	.byte	0x07
	.zero		1


	//   ....[26]....
        /*028c*/ 	.word	0x000008d0
        /*0290*/ 	.word	0x000000ff
        /*0294*/ 	.word	0x000000c8
        /*0298*/ 	.short	0x0100
        /*029a*/ 	.byte	0x07
	.zero		1


	//   ....[27]....
        /*029c*/ 	.word	0x000008e0
        /*02a0*/ 	.word	0x000000ff
        /*02a4*/ 	.word	0x000000e0
        /*02a8*/ 	.short	0x0100
        /*02aa*/ 	.byte	0x07
	.zero		1


	//   ....[28]....
        /*02ac*/ 	.word	0x000008f0
        /*02b0*/ 	.word	0x000000ff
        /*02b4*/ 	.word	0x000000d0
        /*02b8*/ 	.short	0x0100
        /*02ba*/ 	.byte	0x07
	.zero		1


	//   ....[29]....
        /*02bc*/ 	.word	0x00000900
        /*02c0*/ 	.word	0x000000ff
        /*02c4*/ 	.word	0x000000e8
        /*02c8*/ 	.short	0x0100
        /*02ca*/ 	.byte	0x07
	.zero		1


	//   ....[30]....
        /*02cc*/ 	.word	0x000009f0
        /*02d0*/ 	.word	0x000000ff
        /*02d4*/ 	.word	0x000000f0
        /*02d8*/ 	.short	0x0100
        /*02da*/ 	.byte	0x06
	.zero		1


	//   ....[31]....
        /*02dc*/ 	.word	0x00000a00
        /*02e0*/ 	.word	0x000000ff
        /*02e4*/ 	.word	0x000000f8
        /*02e8*/ 	.short	0x0100
        /*02ea*/ 	.byte	0x06
	.zero		1


	//   ....[32]....
        /*02ec*/ 	.word	0x00000b40
        /*02f0*/ 	.word	0x000000ff
        /*02f4*/ 	.word	0x00000100
        /*02f8*/ 	.short	0x0100
        /*02fa*/ 	.byte	0x06
	.zero		1


	//   ....[33]....
        /*02fc*/ 	.word	0x00000b50
        /*0300*/ 	.word	0x000000ff
        /*0304*/ 	.word	0x00000108
        /*0308*/ 	.short	0x0100
        /*030a*/ 	.byte	0x06
	.zero		1


	//   ....[34]....
        /*030c*/ 	.word	0x00000c80
        /*0310*/ 	.word	0x000000ff
        /*0314*/ 	.word	0x00000110
        /*0318*/ 	.short	0x0100
        /*031a*/ 	.byte	0x07
	.zero		1


	//   ....[35]....
        /*031c*/ 	.word	0x00000c90
        /*0320*/ 	.word	0x000000ff
        /*0324*/ 	.word	0x00000120
        /*0328*/ 	.short	0x0100
        /*032a*/ 	.byte	0x07
	.zero		1


	//   ....[36]....
        /*032c*/ 	.word	0x00000ca0
        /*0330*/ 	.word	0x000000ff
        /*0334*/ 	.word	0x00000118
        /*0338*/ 	.short	0x0100
        /*033a*/ 	.byte	0x07
	.zero		1


	//   ....[37]....
        /*033c*/ 	.word	0x00000cb0
        /*0340*/ 	.word	0x000000ff
        /*0344*/ 	.word	0x00000128
        /*0348*/ 	.short	0x0100
        /*034a*/ 	.byte	0x07
	.zero		1


	//   ....[38]....
        /*034c*/ 	.word	0x00001780
        /*0350*/ 	.word	0x000000ff
        /*0354*/ 	.word	0x00000060
        /*0358*/ 	.short	0x010a
        /*035a*/ 	.byte	0x04
	.zero		1


	//   ....[39]....
        /*035c*/ 	.word	0x00001a40
        /*0360*/ 	.word	0x000000ff
        /*0364*/ 	.word	0x00000060
        /*0368*/ 	.short	0x010a
        /*036a*/ 	.byte	0x11
	.zero		1


	//   ....[40]....
        /*036c*/ 	.word	0x00001bd0
        /*0370*/ 	.word	0x000000ff
        /*0374*/ 	.word	0x00000060
        /*0378*/ 	.short	0x010a
        /*037a*/ 	.byte	0x08
	.zero		1


	//   ....[41]....
        /*037c*/ 	.word	0x00001e20
        /*0380*/ 	.word	0x000000ff
        /*0384*/ 	.word	0x000000f8
        /*0388*/ 	.short	0x0101
        /*038a*/ 	.byte	0x1e
	.zero		1


	//   ....[42]....
        /*038c*/ 	.word	0x00001e40
        /*0390*/ 	.word	0x000000ff
        /*0394*/ 	.word	0x00000060
        /*0398*/ 	.short	0x010a
        /*039a*/ 	.byte	0x04
	.zero		1


	//   ....[43]....
        /*039c*/ 	.word	0x000020e0
        /*03a0*/ 	.word	0x000000ff
        /*03a4*/ 	.word	0x00000060
        /*03a8*/ 	.short	0x010a
        /*03aa*/ 	.byte	0x19
	.zero		1


	//   ....[44]....
        /*03ac*/ 	.word	0x00002270
        /*03b0*/ 	.word	0x000000ff
        /*03b4*/ 	.word	0x00000060
        /*03b8*/ 	.short	0x010a
        /*03ba*/ 	.byte	0x08
	.zero		1


	//   ....[45]....
        /*03bc*/ 	.word	0x00002500
        /*03c0*/ 	.word	0x000000ff
        /*03c4*/ 	.word	0x00000100
        /*03c8*/ 	.short	0x010a
        /*03ca*/ 	.byte	0x1e
	.zero		1


	//   ....[46]....
        /*03cc*/ 	.word	0x000025c0
        /*03d0*/ 	.word	0x000000ff
        /*03d4*/ 	.word	0x00000000
        /*03d8*/ 	.short	0x0101
        /*03da*/ 	.byte	0x04
	.zero		1


	//   ....[47]....
        /*03dc*/ 	.word	0x00002ab0
        /*03e0*/ 	.word	0x000000ff
        /*03e4*/ 	.word	0x00000000
        /*03e8*/ 	.short	0x010a
        /*03ea*/ 	.byte	0x04
	.zero		1


	//   ....[48]....
        /*03ec*/ 	.word	0x00002b40
        /*03f0*/ 	.word	0x000000ff
        /*03f4*/ 	.word	0x00000000
        /*03f8*/ 	.short	0x010a
        /*03fa*/ 	.byte	0x04
	.zero		1


	//   ....[49]....
        /*03fc*/ 	.word	0x00002bd0
        /*0400*/ 	.word	0x000000ff
        /*0404*/ 	.word	0x00000000
        /*0408*/ 	.short	0x010a
        /*040a*/ 	.byte	0x04
	.zero		1


	//   ....[50]....
        /*040c*/ 	.word	0x00002c60
        /*0410*/ 	.word	0x000000ff
        /*0414*/ 	.word	0x00000000
        /*0418*/ 	.short	0x010a
        /*041a*/ 	.byte	0x04
	.zero		1


	//   ....[51]....
        /*041c*/ 	.word	0x00002cf0
        /*0420*/ 	.word	0x000000ff
        /*0424*/ 	.word	0x00000000
        /*0428*/ 	.short	0x010a
        /*042a*/ 	.byte	0x04
	.zero		1


	//   ....[52]....
        /*042c*/ 	.word	0x00002d80
        /*0430*/ 	.word	0x000000ff
        /*0434*/ 	.word	0x00000000
        /*0438*/ 	.short	0x010a
        /*043a*/ 	.byte	0x04
	.zero		1


	//   ....[53]....
        /*043c*/ 	.word	0x00002e10
        /*0440*/ 	.word	0x000000ff
        /*0444*/ 	.word	0x00000000
        /*0448*/ 	.short	0x010a
        /*044a*/ 	.byte	0x04
	.zero		1


	//   ....[54]....
        /*044c*/ 	.word	0x00002ea0
        /*0450*/ 	.word	0x000000ff
        /*0454*/ 	.word	0x00000000
        /*0458*/ 	.short	0x010a
        /*045a*/ 	.byte	0x04
	.zero		1


	//   ....[55]....
        /*045c*/ 	.word	0x00002f30
        /*0460*/ 	.word	0x000000ff
        /*0464*/ 	.word	0x00000000
        /*0468*/ 	.short	0x010a
        /*046a*/ 	.byte	0x04
	.zero		1


	//   ....[56]....
        /*046c*/ 	.word	0x00002fc0
        /*0470*/ 	.word	0x000000ff
        /*0474*/ 	.word	0x00000000
        /*0478*/ 	.short	0x010a
        /*047a*/ 	.byte	0x04
	.zero		1


	//   ....[57]....
        /*047c*/ 	.word	0x00003050
        /*0480*/ 	.word	0x000000ff
        /*0484*/ 	.word	0x00000000
        /*0488*/ 	.short	0x010a
        /*048a*/ 	.byte	0x04
	.zero		1


	//   ....[58]....
        /*048c*/ 	.word	0x000030f0
        /*0490*/ 	.word	0x00000000
        /*0494*/ 	.word	0x00000000
        /*0498*/ 	.short	0x010a
        /*049a*/ 	.byte	0xff
	.zero		1


	//   ....[59]....
        /*049c*/ 	.word	0x00003220
        /*04a0*/ 	.word	0x000000ff
        /*04a4*/ 	.word	0x00000108
        /*04a8*/ 	.short	0x010a
        /*04aa*/ 	.byte	0x2d
	.zero		1


	//   ....[60]....
        /*04ac*/ 	.word	0x000032c0
        /*04b0*/ 	.word	0x000000ff
        /*04b4*/ 	.word	0x00000100
        /*04b8*/ 	.short	0x010a
        /*04ba*/ 	.byte	0x2d
	.zero		1


	//   ....[61]....
        /*04bc*/ 	.word	0x00003360
        /*04c0*/ 	.word	0x000000ff
        /*04c4*/ 	.word	0x00000000
        /*04c8*/ 	.short	0x0101
        /*04ca*/ 	.byte	0x06
	.zero		1


	//   ....[62]....
        /*04cc*/ 	.word	0x000033a0
        /*04d0*/ 	.word	0x000000ff
        /*04d4*/ 	.word	0x00000108
        /*04d8*/ 	.short	0x0106
        /*04da*/ 	.byte	0x2d
	.zero		1


	//   ....[63]....
        /*04dc*/ 	.word	0x000033e0
        /*04e0*/ 	.word	0x00000000
        /*04e4*/ 	.word	0x00000108
        /*04e8*/ 	.short	0x010a
        /*04ea*/ 	.byte	0xff
	.zero		1


	//   ....[64]....
        /*04ec*/ 	.word	0x00003950
        /*04f0*/ 	.word	0x000000ff
        /*04f4*/ 	.word	0x00000100
        /*04f8*/ 	.short	0x010a
        /*04fa*/ 	.byte	0x06
	.zero		1


	//   ....[65]....
        /*04fc*/ 	.word	0x00003a00
        /*0500*/ 	.word	0x000000ff
        /*0504*/ 	.word	0x00000000
        /*0508*/ 	.short	0x0101
        /*050a*/ 	.byte	0x05
	.zero		1


	//   ....[66]....
        /*050c*/ 	.word	0x00003a10
        /*0510*/ 	.word	0x000000ff
        /*0514*/ 	.word	0x00000120
        /*0518*/ 	.short	0x010a
        /*051a*/ 	.byte	0x08
	.zero		1


	//   ....[67]....
        /*051c*/ 	.word	0x00003aa0
        /*0520*/ 	.word	0x000000ff
        /*0524*/ 	.word	0x00000000
        /*0528*/ 	.short	0x010a
        /*052a*/ 	.byte	0x04
	.zero		1


	//   ....[68]....
        /*052c*/ 	.word	0x00003b10
        /*0530*/ 	.word	0x000000ff
        /*0534*/ 	.word	0x00000000
        /*0538*/ 	.short	0x010a
        /*053a*/ 	.byte	0x07
	.zero		1


	//   ....[69]....
        /*053c*/ 	.word	0x00003c40
        /*0540*/ 	.word	0x000000ff
        /*0544*/ 	.word	0x00000000
        /*0548*/ 	.short	0x010a
        /*054a*/ 	.byte	0x04
	.zero		1


	//   ....[70]....
        /*054c*/ 	.word	0x00003f40
        /*0550*/ 	.word	0x000000ff
        /*0554*/ 	.word	0x00000000
        /*0558*/ 	.short	0x010a
        /*055a*/ 	.byte	0x05
	.zero		1


	//   ....[71]....
        /*055c*/ 	.word	0x00003fd0
        /*0560*/ 	.word	0x000000ff
        /*0564*/ 	.word	0x00000000
        /*0568*/ 	.short	0x010a
        /*056a*/ 	.byte	0x07
	.zero		1


	//   ....[72]....
        /*056c*/ 	.word	0x00004490
        /*0570*/ 	.word	0x000000ff
        /*0574*/ 	.word	0x00000100
        /*0578*/ 	.short	0x010a
        /*057a*/ 	.byte	0x0f
	.zero		1


	//   ....[73]....
        /*057c*/ 	.word	0x00004530
        /*0580*/ 	.word	0x000000ff
        /*0584*/ 	.word	0x00000000
        /*0588*/ 	.short	0x0101
        /*058a*/ 	.byte	0x0e
	.zero		1


	//   ....[74]....
        /*058c*/ 	.word	0x00004850
        /*0590*/ 	.word	0x000000ff
        /*0594*/ 	.word	0x000000f8
        /*0598*/ 	.short	0x010a
        /*059a*/ 	.byte	0x0f
	.zero		1


	//   ....[75]....
        /*059c*/ 	.word	0x00004a70
        /*05a0*/ 	.word	0x000000ff
        /*05a4*/ 	.word	0x000000d8
        /*05a8*/ 	.short	0x010a
        /*05aa*/ 	.byte	0x13
	.zero		1


	//   ....[76]....
        /*05ac*/ 	.word	0x00004d80
        /*05b0*/ 	.word	0x000000ff
        /*05b4*/ 	.word	0x000000c0
        /*05b8*/ 	.short	0x010b
        /*05ba*/ 	.byte	0x13
	.zero		1


	//   ....[77]....
        /*05bc*/ 	.word	0x00004e00
        /*05c0*/ 	.word	0x000000ff
        /*05c4*/ 	.word	0x00000000
        /*05c8*/ 	.short	0x0101
        /*05ca*/ 	.byte	0x15
	.zero		1


	//   ....[78]....
        /*05cc*/ 	.word	0x00004e30
        /*05d0*/ 	.word	0x000000ff
        /*05d4*/ 	.word	0x000000d8
        /*05d8*/ 	.short	0x010a
        /*05da*/ 	.byte	0x11
	.zero		1


	//   ....[79]....
        /*05dc*/ 	.word	0x00004ff0
        /*05e0*/ 	.word	0x000000ff
        /*05e4*/ 	.word	0x000000c0
        /*05e8*/ 	.short	0x010b
        /*05ea*/ 	.byte	0x11
	.zero		1


	//   ....[80]....
        /*05ec*/ 	.word	0x00005060
        /*05f0*/ 	.word	0x000000ff
        /*05f4*/ 	.word	0x00000000
        /*05f8*/ 	.short	0x0101
        /*05fa*/ 	.byte	0x14
	.zero		1


	//   ....[81]....
        /*05fc*/ 	.word	0x000050b0
        /*0600*/ 	.word	0x000000ff
        /*0604*/ 	.word	0x00000000
        /*0608*/ 	.short	0x010a
        /*060a*/ 	.byte	0x04
	.zero		1


	//   ....[82]....
        /*060c*/ 	.word	0x00005140
        /*0610*/ 	.word	0x000000ff
        /*0614*/ 	.word	0x00000000
        /*0618*/ 	.short	0x010a
        /*061a*/ 	.byte	0x04
	.zero		1


	//   ....[83]....
        /*061c*/ 	.word	0x000051e0
        /*0620*/ 	.word	0x00000000
        /*0624*/ 	.word	0x00000000
        /*0628*/ 	.short	0x010a
        /*062a*/ 	.byte	0xff
	.zero		1


	//   ....[84]....
        /*062c*/ 	.word	0x00005580
        /*0630*/ 	.word	0x000000ff
        /*0634*/ 	.word	0x00000100
        /*0638*/ 	.short	0x010a
        /*063a*/ 	.byte	0x32
	.zero		1


	//   ....[85]....
        /*063c*/ 	.word	0x000056a0
        /*0640*/ 	.word	0x000000ff
        /*0644*/ 	.word	0x00000000
        /*0648*/ 	.short	0x0101
        /*064a*/ 	.byte	0x04
	.zero		1


	//   ....[86]....
        /*064c*/ 	.word	0x00006100
        /*0650*/ 	.word	0x00000000
        /*0654*/ 	.word	0x000000c0
        /*0658*/ 	.short	0x010a
        /*065a*/ 	.byte	0xff
	.zero		1


	//   ....[87]....
        /*065c*/ 	.word	0x000061a0
        /*0660*/ 	.word	0x0000005b
        /*0664*/ 	.word	0x00000110
        /*0668*/ 	.short	0x010a
        /*066a*/ 	.byte	0xff
	.zero		1


	//   ....[88]....
        /*066c*/ 	.word	0x00006280
        /*0670*/ 	.word	0x00000000
        /*0674*/ 	.word	0x000000c0
        /*0678*/ 	.short	0x010a
        /*067a*/ 	.byte	0xff
	.zero		1


	//   ....[89]....
        /*067c*/ 	.word	0x000064b0
        /*0680*/ 	.word	0x0000005b
        /*0684*/ 	.word	0x00000110
        /*0688*/ 	.short	0x010a
        /*068a*/ 	.byte	0xff
	.zero		1


	//   ....[90]....
        /*068c*/ 	.word	0x00006d60
        /*0690*/ 	.word	0x00000000
        /*0694*/ 	.word	0x00000000
        /*0698*/ 	.short	0x0101
        /*069a*/ 	.byte	0xff
	.zero		1


	//   ....[91]....
        /*069c*/ 	.word	0x00006d70
        /*06a0*/ 	.word	0x00000003
        /*06a4*/ 	.word	0x000000c0
        /*06a8*/ 	.short	0x010a
        /*06aa*/ 	.byte	0xff
	.zero		1


	//   ....[92]....
        /*06ac*/ 	.word	0x00006e40
        /*06b0*/ 	.word	0x00000003
        /*06b4*/ 	.word	0x000000c0
        /*06b8*/ 	.short	0x010a
        /*06ba*/ 	.byte	0xff
	.zero		1


	//   ....[93]....
        /*06bc*/ 	.word	0x000071d0
        /*06c0*/ 	.word	0x000000ff
        /*06c4*/ 	.word	0x00000000
        /*06c8*/ 	.short	0x0101
        /*06ca*/ 	.byte	0x05
	.zero		1


	//   ....[94]....
        /*06cc*/ 	.word	0x00007830
        /*06d0*/ 	.word	0x00000002
        /*06d4*/ 	.word	0x00000000
        /*06d8*/ 	.short	0x0101
        /*06da*/ 	.byte	0xff
	.zero		1


	//   ....[95]....
        /*06dc*/ 	.word	0x00007a70
        /*06e0*/ 	.word	0x000000ff
        /*06e4*/ 	.word	0x00000000
        /*06e8*/ 	.short	0x0101
        /*06ea*/ 	.byte	0x04
	.zero		1


	//   ....[96]....
        /*06ec*/ 	.word	0x00007aa0
        /*06f0*/ 	.word	0x00000002
        /*06f4*/ 	.word	0x00000060
        /*06f8*/ 	.short	0x010a
        /*06fa*/ 	.byte	0xff
	.zero		1


	//   ....[97]....
        /*06fc*/ 	.word	0x00007b00
        /*0700*/ 	.word	0x00000002
        /*0704*/ 	.word	0x00000060
        /*0708*/ 	.short	0x010a
        /*070a*/ 	.byte	0xff
	.zero		1


	//   ....[98]....
        /*070c*/ 	.word	0x00007b60
        /*0710*/ 	.word	0x00000002
        /*0714*/ 	.word	0x00000100
        /*0718*/ 	.short	0x010a
        /*071a*/ 	.byte	0xff
	.zero		1


	//   ....[99]....
        /*071c*/ 	.word	0x00007bc0
        /*0720*/ 	.word	0x00000000
        /*0724*/ 	.word	0x00000000
        /*0728*/ 	.short	0x010a
        /*072a*/ 	.byte	0xff
	.zero		1


	//   ....[100]....
        /*072c*/ 	.word	0x00007c20
        /*0730*/ 	.word	0x00000000
        /*0734*/ 	.word	0x00000000
        /*0738*/ 	.short	0x010a
        /*073a*/ 	.byte	0xff
	.zero		1


	//   ....[101]....
        /*073c*/ 	.word	0x00007c80
        /*0740*/ 	.word	0x00000000
        /*0744*/ 	.word	0x00000000
        /*0748*/ 	.short	0x010a
        /*074a*/ 	.byte	0xff
	.zero		1


	//   ....[102]....
        /*074c*/ 	.word	0x00007ce0
        /*0750*/ 	.word	0x00000000
        /*0754*/ 	.word	0x00000000
        /*0758*/ 	.short	0x010a
        /*075a*/ 	.byte	0xff
	.zero		1


	//   ....[103]....
        /*075c*/ 	.word	0x00007d40
        /*0760*/ 	.word	0x00000000
        /*0764*/ 	.word	0x00000000
        /*0768*/ 	.short	0x010a
        /*076a*/ 	.byte	0xff
	.zero		1


	//   ....[104]....
        /*076c*/ 	.word	0x00007da0
        /*0770*/ 	.word	0x00000000
        /*0774*/ 	.word	0x00000000
        /*0778*/ 	.short	0x010a
        /*077a*/ 	.byte	0xff
	.zero		1


	//   ....[105]....
        /*077c*/ 	.word	0x00007e00
        /*0780*/ 	.word	0x00000000
        /*0784*/ 	.word	0x00000000
        /*0788*/ 	.short	0x010a
        /*078a*/ 	.byte	0xff
	.zero		1


	//   ....[106]....
        /*078c*/ 	.word	0x00007e60
        /*0790*/ 	.word	0x00000000
        /*0794*/ 	.word	0x00000000
        /*0798*/ 	.short	0x010a
        /*079a*/ 	.byte	0xff
	.zero		1


	//   ....[107]....
        /*079c*/ 	.word	0x00007ec0
        /*07a0*/ 	.word	0x00000000
        /*07a4*/ 	.word	0x00000000
        /*07a8*/ 	.short	0x010a
        /*07aa*/ 	.byte	0xff
	.zero		1


	//   ....[108]....
        /*07ac*/ 	.word	0x00007f20
        /*07b0*/ 	.word	0x00000000
        /*07b4*/ 	.word	0x00000000
        /*07b8*/ 	.short	0x010a
        /*07ba*/ 	.byte	0xff
	.zero		1


	//   ....[109]....
        /*07bc*/ 	.word	0x00007f80
        /*07c0*/ 	.word	0x00000000
        /*07c4*/ 	.word	0x00000000
        /*07c8*/ 	.short	0x010a
        /*07ca*/ 	.byte	0xff
	.zero		1


	//   ....[110]....
        /*07cc*/ 	.word	0x00007fe0
        /*07d0*/ 	.word	0x00000004
        /*07d4*/ 	.word	0x00000108
        /*07d8*/ 	.short	0x010a
        /*07da*/ 	.byte	0xff
	.zero		1


	//   ....[111]....
        /*07dc*/ 	.word	0x00008040
        /*07e0*/ 	.word	0x00000004
        /*07e4*/ 	.word	0x00000100
        /*07e8*/ 	.short	0x010a
        /*07ea*/ 	.byte	0xff
	.zero		1


	//   ....[112]....
        /*07ec*/ 	.word	0x000080a0
        /*07f0*/ 	.word	0x00000000
        /*07f4*/ 	.word	0x00000100
        /*07f8*/ 	.short	0x010a
        /*07fa*/ 	.byte	0xff
	.zero		1


	//   ....[113]....
        /*07fc*/ 	.word	0x00008100
        /*0800*/ 	.word	0x00000005
        /*0804*/ 	.word	0x00000120
        /*0808*/ 	.short	0x010a
        /*080a*/ 	.byte	0xff
	.zero		1


	//   ....[114]....
        /*080c*/ 	.word	0x00008160
        /*0810*/ 	.word	0x00000000
        /*0814*/ 	.word	0x00000000
        /*0818*/ 	.short	0x010a
        /*081a*/ 	.byte	0xff
	.zero		1


	//   ....[115]....
        /*081c*/ 	.word	0x000081c0
        /*0820*/ 	.word	0x00000000
        /*0824*/ 	.word	0x00000000
        /*0828*/ 	.short	0x010a
        /*082a*/ 	.byte	0xff
	.zero		1


	//   ....[116]....
        /*082c*/ 	.word	0x00008220
        /*0830*/ 	.word	0x00000000
        /*0834*/ 	.word	0x00000000
        /*0838*/ 	.short	0x010a
        /*083a*/ 	.byte	0xff
	.zero		1


	//   ....[117]....
        /*083c*/ 	.word	0x00008280
        /*0840*/ 	.word	0x00000000
        /*0844*/ 	.word	0x00000100
        /*0848*/ 	.short	0x010a
        /*084a*/ 	.byte	0xff
	.zero		1


	//   ....[118]....
        /*084c*/ 	.word	0x000082e0
        /*0850*/ 	.word	0x00000000
        /*0854*/ 	.word	0x000000f8
        /*0858*/ 	.short	0x010a
        /*085a*/ 	.byte	0xff
	.zero		1


	//   ....[119]....
        /*085c*/ 	.word	0x00008340
        /*0860*/ 	.word	0x00000003
        /*0864*/ 	.word	0x000000d8
        /*0868*/ 	.short	0x010a
        /*086a*/ 	.byte	0xff
	.zero		1


	//   ....[120]....
        /*086c*/ 	.word	0x000083a0
        /*0870*/ 	.word	0x00000003
        /*0874*/ 	.word	0x000000d8
        /*0878*/ 	.short	0x010a
        /*087a*/ 	.byte	0xff
	.zero		1


	//   ....[121]....
        /*087c*/ 	.word	0x00008400
        /*0880*/ 	.word	0x00000000
        /*0884*/ 	.word	0x00000000
        /*0888*/ 	.short	0x010a
        /*088a*/ 	.byte	0xff
	.zero		1


	//   ....[122]....
        /*088c*/ 	.word	0x00008460
        /*0890*/ 	.word	0x00000000
        /*0894*/ 	.word	0x00000000
        /*0898*/ 	.short	0x010a
        /*089a*/ 	.byte	0xff
	.zero		1


	//   ....[123]....
        /*089c*/ 	.word	0x000084c0
        /*08a0*/ 	.word	0x00000000
        /*08a4*/ 	.word	0x00000100
        /*08a8*/ 	.short	0x010a
        /*08aa*/ 	.byte	0xff
	.zero		1


	//   ....[124]....
        /*08ac*/ 	.word	0x00008510
        /*08b0*/ 	.word	0x00000000
        /*08b4*/ 	.word	0x000000c0
        /*08b8*/ 	.short	0x010a
        /*08ba*/ 	.byte	0xff
	.zero		1


	//   ....[125]....
        /*08bc*/ 	.word	0x00008560
        /*08c0*/ 	.word	0x0000005b
        /*08c4*/ 	.word	0x00000110
        /*08c8*/ 	.short	0x010a
        /*08ca*/ 	.byte	0xff
	.zero		1


	//   ....[126]....
        /*08cc*/ 	.word	0x000085b0
        /*08d0*/ 	.word	0x00000003
        /*08d4*/ 	.word	0x000000c0
        /*08d8*/ 	.short	0x010a
        /*08da*/ 	.byte	0xff
	.zero		1


	//----- nvinfo : EIATTR_NUM_MBARRIERS
	.align		4
.L_47:
        /*08dc*/ 	.byte	0x03, 0x38
        /*08de*/ 	.short	0x0026


	//----- nvinfo : EIATTR_EXIT_INSTR_OFFSETS
	.align		4
        /*08e0*/ 	.byte	0x04, 0x1c
        /*08e2*/ 	.short	(.L_49 - .L_48)


	//   ....[0]....
.L_48:
        /*08e4*/ 	.word	0x00003120


	//   ....[1]....
        /*08e8*/ 	.word	0x000033b0


	//   ....[2]....
        /*08ec*/ 	.word	0x00003410


	//   ....[3]....
        /*08f0*/ 	.word	0x00004240


	//   ....[4]....
        /*08f4*/ 	.word	0x00005210


	//   ....[5]....
        /*08f8*/ 	.word	0x00005250


	//   ....[6]....
        /*08fc*/ 	.word	0x00007960


	//   ....[7]....
        /*0900*/ 	.word	0x000079e0


	//   ....[8]....
        /*0904*/ 	.word	0x00007a10


	//   ....[9]....
        /*0908*/ 	.word	0x00007a80


	//----- nvinfo : EIATTR_MAX_THREADS
	.align		4
.L_49:
        /*090c*/ 	.byte	0x04, 0x05
        /*090e*/ 	.short	(.L_51 - .L_50)
.L_50:
        /*0910*/ 	.word	0x00000100
        /*0914*/ 	.word	0x00000001
        /*0918*/ 	.word	0x00000001


	//----- nvinfo : EIATTR_CRS_STACK_SIZE
	.align		4
.L_51:
        /*091c*/ 	.byte	0x04, 0x1e
        /*091e*/ 	.short	(.L_53 - .L_52)
.L_52:
        /*0920*/ 	.word	0x00000000


	//----- nvinfo : EIATTR_CBANK_PARAM_SIZE
	.align		4
.L_53:
        /*0924*/ 	.byte	0x03, 0x19
        /*0926*/ 	.short	0x0800


	//----- nvinfo : EIATTR_PARAM_CBANK
	.align		4
        /*0928*/ 	.byte	0x04, 0x0a
        /*092a*/ 	.short	(.L_55 - .L_54)
	.align		4
.L_54:
        /*092c*/ 	.word	index@(.nv.constant0._ZN7cutlass13device_kernelINS_4conv6kernel13ConvUniversalINS1_16ConvProblemShapeILNS1_8OperatorE1ELi2EEENS1_10collective14CollectiveConvINS1_47MainloopSm100TmaUmmaWarpSpecializedImplicitGemmILS5_1ELi12ELi2ELi1ELi2EN4cute5tupleIJNSA_1CILi2EEENSC_ILi1EEESE_EEEEENSB_IJNSC_ILi64EEESH_NSB_IJNSC_ILi32EEEEEEEEENS_10tfloat32_tESL_NSA_8TiledMMAINSA_8MMA_AtomIJNSA_17SM100_MMA_TF32_SSISL_SL_fLi64ELi64ELNSA_4UMMA5MajorE0ELSQ_1ELNSP_7ScaleInE0ELSR_0EEEEEENSA_6LayoutINSB_IJSE_SE_SE_EEENSB_IJNSC_ILi0EEESW_SW_EEEEENSB_IJNSA_10UnderscoreESZ_SZ_EEEEENS7_6detail27Sm100ImplicitGemmTileTraitsINSA_20SM90_TMA_LOAD_IM2COLENSA_14ComposedLayoutINSA_7SwizzleILi3ELi4ELi3EEENSA_18smem_ptr_flag_bitsILi32EEENSU_INSB_IJNSC_ILi8EEESI_EEENSB_IJSI_SE_EEEEEEEvEENS13_INSA_23SM90_TMA_LOAD_MULTICASTENS15_INS16_ILi2ELi5ELi2EEES19_NSU_INSB_IJSI_NSC_ILi4EEEEEENSB_IJSE_SI_EEEEEEEvEEEENS_8epilogue10collective18CollectiveEpilogueINS1P_23Sm100TmaWarpSpecializedILi3ELi2ELi16ELb1ELb0EEEJSK_NSB_IJNSU_ISH_SE_EENSU_ISI_SE_EEEEESL_NSB_IJNSB_IJlllEEESE_SW_EEESL_S1Y_NS1P_6fusion15FusionCallbacksIS1T_NS1Z_17LinearCombinationISL_fSL_fLNS_15FloatRoundStyleE2EEESK_S1W_JEEENSA_5SM1004TMEM4LOAD26SM100_TMEM_LOAD_16dp128b8xES14_S1E_NSA_17SM75_U32x4_LDSM_NENSA_21SM90_TMA_STORE_IM2COLES1E_NSA_17SM90_U32x4_STSM_NENSA_39AutoVectorizingCopyWithAssumedAlignmentILi128EEEEEEvvEEEEvNT_6ParamsE)
        /*0930*/ 	.short	0x0380
        /*0932*/ 	.short	0x0800


	//----- nvinfo : EIATTR_SW_WAR
	.align		4
.L_55:
        /*0934*/ 	.byte	0x04, 0x36
        /*0936*/ 	.short	(.L_57 - .L_56)
.L_56:
        /*0938*/ 	.word	0x00000008
.L_57:


//--------------------- .nv.callgraph             --------------------------
	.section	.nv.callgraph,"",@"SHT_CUDA_CALLGRAPH"
	.align	4
	.sectionentsize	8
	.align		4
        /*0000*/ 	.word	0x00000000
	.align		4
        /*0004*/ 	.word	0xffffffff
	.align		4
        /*0008*/ 	.word	index@(_ZN7cutlass13device_kernelINS_4conv6kernel13ConvUniversalINS1_16ConvProblemShapeILNS1_8OperatorE1ELi2EEENS1_10collective14CollectiveConvINS1_47MainloopSm100TmaUmmaWarpSpecializedImplicitGemmILS5_1ELi12ELi2ELi1ELi2EN4cute5tupleIJNSA_1CILi2EEENSC_ILi1EEESE_EEEEENSB_IJNSC_ILi64EEESH_NSB_IJNSC_ILi32EEEEEEEEENS_10tfloat32_tESL_NSA_8TiledMMAINSA_8MMA_AtomIJNSA_17SM100_MMA_TF32_SSISL_SL_fLi64ELi64ELNSA_4UMMA5MajorE0ELSQ_1ELNSP_7ScaleInE0ELSR_0EEEEEENSA_6LayoutINSB_IJSE_SE_SE_EEENSB_IJNSC_ILi0EEESW_SW_EEEEENSB_IJNSA_10UnderscoreESZ_SZ_EEEEENS7_6detail27Sm100ImplicitGemmTileTraitsINSA_20SM90_TMA_LOAD_IM2COLENSA_14ComposedLayoutINSA_7SwizzleILi3ELi4ELi3EEENSA_18smem_ptr_flag_bitsILi32EEENSU_INSB_IJNSC_ILi8EEESI_EEENSB_IJSI_SE_EEEEEEEvEENS13_INSA_23SM90_TMA_LOAD_MULTICASTENS15_INS16_ILi2ELi5ELi2EEES19_NSU_INSB_IJSI_NSC_ILi4EEEEEENSB_IJSE_SI_EEEEEEEvEEEENS_8epilogue10collective18CollectiveEpilogueINS1P_23Sm100TmaWarpSpecializedILi3ELi2ELi16ELb1ELb0EEEJSK_NSB_IJNSU_ISH_SE_EENSU_ISI_SE_EEEEESL_NSB_IJNSB_IJlllEEESE_SW_EEESL_S1Y_NS1P_6fusion15FusionCallbacksIS1T_NS1Z_17LinearCombinationISL_fSL_fLNS_15FloatRoundStyleE2EEESK_S1W_JEEENSA_5SM1004TMEM4LOAD26SM100_TMEM_LOAD_16dp128b8xES14_S1E_NSA_17SM75_U32x4_LDSM_NENSA_21SM90_TMA_STORE_IM2COLES1E_NSA_17SM90_U32x4_STSM_NENSA_39AutoVectorizingCopyWithAssumedAlignmentILi128EEEEEEvvEEEEvNT_6ParamsE)
	.align		4
        /*000c*/ 	.word	index@(__assertfail)
	.align		4
        /*0010*/ 	.word	0x00000000
	.align		4
        /*0014*/ 	.word	0xfffffffe
	.align		4
        /*0018*/ 	.word	0x00000000
	.align		4
        /*001c*/ 	.word	0xfffffffd
	.align		4
        /*0020*/ 	.word	0x00000000
	.align		4
        /*0024*/ 	.word	0xfffffffc


//--------------------- .nv.constant4             --------------------------
	.section	.nv.constant4,"a",@progbits
	.align	8
	.align		8
.nv.constant4:
        /*0000*/ 	.dword	__assertfail
	.align		8
        /*0008*/ 	.dword	__unnamed_1
	.align		8
        /*0010*/ 	.dword	__unnamed_2
	.align		8
        /*0018*/ 	.dword	_ZN39_INTERNAL_28cd8348_4_k_cu_1c537fe3_29354cuda3std3__45__cpo5beginE
	.align		8
        /*0020*/ 	.dword	_ZN39_INTERNAL_28cd8348_4_k_cu_1c537fe3_29354cuda3std3__45__cpo3endE
	.align		8
        /*0028*/ 	.dword	_ZN39_INTERNAL_28cd8348_4_k_cu_1c537fe3_29354cuda3std3__45__cpo6cbeginE
	.align		8
        /*0030*/ 	.dword	_ZN39_INTERNAL_28cd8348_4_k_cu_1c537fe3_29354cuda3std3__45__cpo4cendE
	.align		8
        /*0038*/ 	.dword	_ZN39_INTERNAL_28cd8348_4_k_cu_1c537fe3_29354cuda3std3__441_GLOBAL__N__28cd8348_4_k_cu_1c537fe3_29356ignoreE
	.align		8
        /*0040*/ 	.dword	_ZN39_INTERNAL_28cd8348_4_k_cu_1c537fe3_29354cuda3std3__419piecewise_constructE
	.align		8
        /*0048*/ 	.dword	_ZN39_INTERNAL_28cd8348_4_k_cu_1c537fe3_29354cuda3std3__48in_placeE
	.align		8
        /*0050*/ 	.dword	_ZN39_INTERNAL_28cd8348_4_k_cu_1c537fe3_29354cuda3std6ranges3__45__cpo4swapE
	.align		8
        /*0058*/ 	.dword	_ZN39_INTERNAL_28cd8348_4_k_cu_1c537fe3_29354cuda3std6ranges3__45__cpo9iter_moveE
	.align		8
        /*0060*/ 	.dword	_ZN39_INTERNAL_28cd8348_4_k_cu_1c537fe3_29354cute7productE
	.align		8
        /*0068*/ 	.dword	_ZN39_INTERNAL_28cd8348_4_k_cu_1c537fe3_29354cute1_E
	.align		8
        /*0070*/ 	.dword	$str$27
	.align		8
        /*0078*/ 	.dword	$str$28
	.align		8
        /*0080*/ 	.dword	$str$29
	.align		8
        /*0088*/ 	.dword	$str$30


//--------------------- .text._ZN7cutlass13device_kernelINS_4conv6kernel13ConvUniversalINS1_16ConvProblemShapeILNS1_8OperatorE1ELi2EEENS1_10collective14CollectiveConvINS1_47MainloopSm100TmaUmmaWarpSpecializedImplicitGemmILS5_1ELi12ELi2ELi1ELi2EN4cute5tupleIJNSA_1CILi2EEENSC_ILi1EEESE_EEEEENSB_IJNSC_ILi64EEESH_NSB_IJNSC_ILi32EEEEEEEEENS_10tfloat32_tESL_NSA_8TiledMMAINSA_8MMA_AtomIJNSA_17SM100_MMA_TF32_SSISL_SL_fLi64ELi64ELNSA_4UMMA5MajorE0ELSQ_1ELNSP_7ScaleInE0ELSR_0EEEEEENSA_6LayoutINSB_IJSE_SE_SE_EEENSB_IJNSC_ILi0EEESW_SW_EEEEENSB_IJNSA_10UnderscoreESZ_SZ_EEEEENS7_6detail27Sm100ImplicitGemmTileTraitsINSA_20SM90_TMA_LOAD_IM2COLENSA_14ComposedLayoutINSA_7SwizzleILi3ELi4ELi3EEENSA_18smem_ptr_flag_bitsILi32EEENSU_INSB_IJNSC_ILi8EEESI_EEENSB_IJSI_SE_EEEEEEEvEENS13_INSA_23SM90_TMA_LOAD_MULTICASTENS15_INS16_ILi2ELi5ELi2EEES19_NSU_INSB_IJSI_NSC_ILi4EEEEEENSB_IJSE_SI_EEEEEEEvEEEENS_8epilogue10collective18CollectiveEpilogueINS1P_23Sm100TmaWarpSpecializedILi3ELi2ELi16ELb1ELb0EEEJSK_NSB_IJNSU_ISH_SE_EENSU_ISI_SE_EEEEESL_NSB_IJNSB_IJlllEEESE_SW_EEESL_S1Y_NS1P_6fusion15FusionCallbacksIS1T_NS1Z_17LinearCombinationISL_fSL_fLNS_15FloatRoundStyleE2EEESK_S1W_JEEENSA_5SM1004TMEM4LOAD26SM100_TMEM_LOAD_16dp128b8xES14_S1E_NSA_17SM75_U32x4_LDSM_NENSA_21SM90_TMA_STORE_IM2COLES1E_NSA_17SM90_U32x4_STSM_NENSA_39AutoVectorizingCopyWithAssumedAlignmentILi128EEEEEEvvEEEEvNT_6ParamsE --------------------------
	.section	.text._ZN7cutlass13device_kernelINS_4conv6kernel13ConvUniversalINS1_16ConvProblemShapeILNS1_8OperatorE1ELi2EEENS1_10collective14CollectiveConvINS1_47MainloopSm100TmaUmmaWarpSpecializedImplicitGemmILS5_1ELi12ELi2ELi1ELi2EN4cute5tupleIJNSA_1CILi2EEENSC_ILi1EEESE_EEEEENSB_IJNSC_ILi64EEESH_NSB_IJNSC_ILi32EEEEEEEEENS_10tfloat32_tESL_NSA_8TiledMMAINSA_8MMA_AtomIJNSA_17SM100_MMA_TF32_SSISL_SL_fLi64ELi64ELNSA_4UMMA5MajorE0ELSQ_1ELNSP_7ScaleInE0ELSR_0EEEEEENSA_6LayoutINSB_IJSE_SE_SE_EEENSB_IJNSC_ILi0EEESW_SW_EEEEENSB_IJNSA_10UnderscoreESZ_SZ_EEEEENS7_6detail27Sm100ImplicitGemmTileTraitsINSA_20SM90_TMA_LOAD_IM2COLENSA_14ComposedLayoutINSA_7SwizzleILi3ELi4ELi3EEENSA_18smem_ptr_flag_bitsILi32EEENSU_INSB_IJNSC_ILi8EEESI_EEENSB_IJSI_SE_EEEEEEEvEENS13_INSA_23SM90_TMA_LOAD_MULTICASTENS15_INS16_ILi2ELi5ELi2EEES19_NSU_INSB_IJSI_NSC_ILi4EEEEEENSB_IJSE_SI_EEEEEEEvEEEENS_8epilogue10collective18CollectiveEpilogueINS1P_23Sm100TmaWarpSpecializedILi3ELi2ELi16ELb1ELb0EEEJSK_NSB_IJNSU_ISH_SE_EENSU_ISI_SE_EEEEESL_NSB_IJNSB_IJlllEEESE_SW_EEESL_S1Y_NS1P_6fusion15FusionCallbacksIS1T_NS1Z_17LinearCombinationISL_fSL_fLNS_15FloatRoundStyleE2EEESK_S1W_JEEENSA_5SM1004TMEM4LOAD26SM100_TMEM_LOAD_16dp128b8xES14_S1E_NSA_17SM75_U32x4_LDSM_NENSA_21SM90_TMA_STORE_IM2COLES1E_NSA_17SM90_U32x4_STSM_NENSA_39AutoVectorizingCopyWithAssumedAlignmentILi128EEEEEEvvEEEEvNT_6ParamsE,"ax",@progbits
	.align	128
.text._ZN7cutlass13device_kernelINS_4conv6kernel13ConvUniversalINS1_16ConvProblemShapeILNS1_8OperatorE1ELi2EEENS1_10collective14CollectiveConvINS1_47MainloopSm100TmaUmmaWarpSpecializedImplicitGemmILS5_1ELi12ELi2ELi1ELi2EN4cute5tupleIJNSA_1CILi2EEENSC_ILi1EEESE_EEEEENSB_IJNSC_ILi64EEESH_NSB_IJNSC_ILi32EEEEEEEEENS_10tfloat32_tESL_NSA_8TiledMMAINSA_8MMA_AtomIJNSA_17SM100_MMA_TF32_SSISL_SL_fLi64ELi64ELNSA_4UMMA5MajorE0ELSQ_1ELNSP_7ScaleInE0ELSR_0EEEEEENSA_6LayoutINSB_IJSE_SE_SE_EEENSB_IJNSC_ILi0EEESW_SW_EEEEENSB_IJNSA_10UnderscoreESZ_SZ_EEEEENS7_6detail27Sm100ImplicitGemmTileTraitsINSA_20SM90_TMA_LOAD_IM2COLENSA_14ComposedLayoutINSA_7SwizzleILi3ELi4ELi3EEENSA_18smem_ptr_flag_bitsILi32EEENSU_INSB_IJNSC_ILi8EEESI_EEENSB_IJSI_SE_EEEEEEEvEENS13_INSA_23SM90_TMA_LOAD_MULTICASTENS15_INS16_ILi2ELi5ELi2EEES19_NSU_INSB_IJSI_NSC_ILi4EEEEEENSB_IJSE_SI_EEEEEEEvEEEENS_8epilogue10collective18CollectiveEpilogueINS1P_23Sm100TmaWarpSpecializedILi3ELi2ELi16ELb1ELb0EEEJSK_NSB_IJNSU_ISH_SE_EENSU_ISI_SE_EEEEESL_NSB_IJNSB_IJlllEEESE_SW_EEESL_S1Y_NS1P_6fusion15FusionCallbacksIS1T_NS1Z_17LinearCombinationISL_fSL_fLNS_15FloatRoundStyleE2EEESK_S1W_JEEENSA_5SM1004TMEM4LOAD26SM100_TMEM_LOAD_16dp128b8xES14_S1E_NSA_17SM75_U32x4_LDSM_NENSA_21SM90_TMA_STORE_IM2COLES1E_NSA_17SM90_U32x4_STSM_NENSA_39AutoVectorizingCopyWithAssumedAlignmentILi128EEEEEEvvEEEEvNT_6ParamsE:
        .type           _ZN7cutlass13device_kernelINS_4conv6kernel13ConvUniversalINS1_16ConvProblemShapeILNS1_8OperatorE1ELi2EEENS1_10collective14CollectiveConvINS1_47MainloopSm100TmaUmmaWarpSpecializedImplicitGemmILS5_1ELi12ELi2ELi1ELi2EN4cute5tupleIJNSA_1CILi2EEENSC_ILi1EEESE_EEEEENSB_IJNSC_ILi64EEESH_NSB_IJNSC_ILi32EEEEEEEEENS_10tfloat32_tESL_NSA_8TiledMMAINSA_8MMA_AtomIJNSA_17SM100_MMA_TF32_SSISL_SL_fLi64ELi64ELNSA_4UMMA5MajorE0ELSQ_1ELNSP_7ScaleInE0ELSR_0EEEEEENSA_6LayoutINSB_IJSE_SE_SE_EEENSB_IJNSC_ILi0EEESW_SW_EEEEENSB_IJNSA_10UnderscoreESZ_SZ_EEEEENS7_6detail27Sm100ImplicitGemmTileTraitsINSA_20SM90_TMA_LOAD_IM2COLENSA_14ComposedLayoutINSA_7SwizzleILi3ELi4ELi3EEENSA_18smem_ptr_flag_bitsILi32EEENSU_INSB_IJNSC_ILi8EEESI_EEENSB_IJSI_SE_EEEEEEEvEENS13_INSA_23SM90_TMA_LOAD_MULTICASTENS15_INS16_ILi2ELi5ELi2EEES19_NSU_INSB_IJSI_NSC_ILi4EEEEEENSB_IJSE_SI_EEEEEEEvEEEENS_8epilogue10collective18CollectiveEpilogueINS1P_23Sm100TmaWarpSpecializedILi3ELi2ELi16ELb1ELb0EEEJSK_NSB_IJNSU_ISH_SE_EENSU_ISI_SE_EEEEESL_NSB_IJNSB_IJlllEEESE_SW_EEESL_S1Y_NS1P_6fusion15FusionCallbacksIS1T_NS1Z_17LinearCombinationISL_fSL_fLNS_15FloatRoundStyleE2EEESK_S1W_JEEENSA_5SM1004TMEM4LOAD26SM100_TMEM_LOAD_16dp128b8xES14_S1E_NSA_17SM75_U32x4_LDSM_NENSA_21SM90_TMA_STORE_IM2COLES1E_NSA_17SM90_U32x4_STSM_NENSA_39AutoVectorizingCopyWithAssumedAlignmentILi128EEEEEEvvEEEEvNT_6ParamsE,@function
        .size           _ZN7cutlass13device_kernelINS_4conv6kernel13ConvUniversalINS1_16ConvProblemShapeILNS1_8OperatorE1ELi2EEENS1_10collective14CollectiveConvINS1_47MainloopSm100TmaUmmaWarpSpecializedImplicitGemmILS5_1ELi12ELi2ELi1ELi2EN4cute5tupleIJNSA_1CILi2EEENSC_ILi1EEESE_EEEEENSB_IJNSC_ILi64EEESH_NSB_IJNSC_ILi32EEEEEEEEENS_10tfloat32_tESL_NSA_8TiledMMAINSA_8MMA_AtomIJNSA_17SM100_MMA_TF32_SSISL_SL_fLi64ELi64ELNSA_4UMMA5MajorE0ELSQ_1ELNSP_7ScaleInE0ELSR_0EEEEEENSA_6LayoutINSB_IJSE_SE_SE_EEENSB_IJNSC_ILi0EEESW_SW_EEEEENSB_IJNSA_10UnderscoreESZ_SZ_EEEEENS7_6detail27Sm100ImplicitGemmTileTraitsINSA_20SM90_TMA_LOAD_IM2COLENSA_14ComposedLayoutINSA_7SwizzleILi3ELi4ELi3EEENSA_18smem_ptr_flag_bitsILi32EEENSU_INSB_IJNSC_ILi8EEESI_EEENSB_IJSI_SE_EEEEEEEvEENS13_INSA_23SM90_TMA_LOAD_MULTICASTENS15_INS16_ILi2ELi5ELi2EEES19_NSU_INSB_IJSI_NSC_ILi4EEEEEENSB_IJSE_SI_EEEEEEEvEEEENS_8epilogue10collective18CollectiveEpilogueINS1P_23Sm100TmaWarpSpecializedILi3ELi2ELi16ELb1ELb0EEEJSK_NSB_IJNSU_ISH_SE_EENSU_ISI_SE_EEEEESL_NSB_IJNSB_IJlllEEESE_SW_EEESL_S1Y_NS1P_6fusion15FusionCallbacksIS1T_NS1Z_17LinearCombinationISL_fSL_fLNS_15FloatRoundStyleE2EEESK_S1W_JEEENSA_5SM1004TMEM4LOAD26SM100_TMEM_LOAD_16dp128b8xES14_S1E_NSA_17SM75_U32x4_LDSM_NENSA_21SM90_TMA_STORE_IM2COLES1E_NSA_17SM90_U32x4_STSM_NENSA_39AutoVectorizingCopyWithAssumedAlignmentILi128EEEEEEvvEEEEvNT_6ParamsE,(.L_x_176 - _ZN7cutlass13device_kernelINS_4conv6kernel13ConvUniversalINS1_16ConvProblemShapeILNS1_8OperatorE1ELi2EEENS1_10collective14CollectiveConvINS1_47MainloopSm100TmaUmmaWarpSpecializedImplicitGemmILS5_1ELi12ELi2ELi1ELi2EN4cute5tupleIJNSA_1CILi2EEENSC_ILi1EEESE_EEEEENSB_IJNSC_ILi64EEESH_NSB_IJNSC_ILi32EEEEEEEEENS_10tfloat32_tESL_NSA_8TiledMMAINSA_8MMA_AtomIJNSA_17SM100_MMA_TF32_SSISL_SL_fLi64ELi64ELNSA_4UMMA5MajorE0ELSQ_1ELNSP_7ScaleInE0ELSR_0EEEEEENSA_6LayoutINSB_IJSE_SE_SE_EEENSB_IJNSC_ILi0EEESW_SW_EEEEENSB_IJNSA_10UnderscoreESZ_SZ_EEEEENS7_6detail27Sm100ImplicitGemmTileTraitsINSA_20SM90_TMA_LOAD_IM2COLENSA_14ComposedLayoutINSA_7SwizzleILi3ELi4ELi3EEENSA_18smem_ptr_flag_bitsILi32EEENSU_INSB_IJNSC_ILi8EEESI_EEENSB_IJSI_SE_EEEEEEEvEENS13_INSA_23SM90_TMA_LOAD_MULTICASTENS15_INS16_ILi2ELi5ELi2EEES19_NSU_INSB_IJSI_NSC_ILi4EEEEEENSB_IJSE_SI_EEEEEEEvEEEENS_8epilogue10collective18CollectiveEpilogueINS1P_23Sm100TmaWarpSpecializedILi3ELi2ELi16ELb1ELb0EEEJSK_NSB_IJNSU_ISH_SE_EENSU_ISI_SE_EEEEESL_NSB_IJNSB_IJlllEEESE_SW_EEESL_S1Y_NS1P_6fusion15FusionCallbacksIS1T_NS1Z_17LinearCombinationISL_fSL_fLNS_15FloatRoundStyleE2EEESK_S1W_JEEENSA_5SM1004TMEM4LOAD26SM100_TMEM_LOAD_16dp128b8xES14_S1E_NSA_17SM75_U32x4_LDSM_NENSA_21SM90_TMA_STORE_IM2COLES1E_NSA_17SM90_U32x4_STSM_NENSA_39AutoVectorizingCopyWithAssumedAlignmentILi128EEEEEEvvEEEEvNT_6ParamsE)
        .other          _ZN7cutlass13device_kernelINS_4conv6kernel13ConvUniversalINS1_16ConvProblemShapeILNS1_8OperatorE1ELi2EEENS1_10collective14CollectiveConvINS1_47MainloopSm100TmaUmmaWarpSpecializedImplicitGemmILS5_1ELi12ELi2ELi1ELi2EN4cute5tupleIJNSA_1CILi2EEENSC_ILi1EEESE_EEEEENSB_IJNSC_ILi64EEESH_NSB_IJNSC_ILi32EEEEEEEEENS_10tfloat32_tESL_NSA_8TiledMMAINSA_8MMA_AtomIJNSA_17SM100_MMA_TF32_SSISL_SL_fLi64ELi64ELNSA_4UMMA5MajorE0ELSQ_1ELNSP_7ScaleInE0ELSR_0EEEEEENSA_6LayoutINSB_IJSE_SE_SE_EEENSB_IJNSC_ILi0EEESW_SW_EEEEENSB_IJNSA_10UnderscoreESZ_SZ_EEEEENS7_6detail27Sm100ImplicitGemmTileTraitsINSA_20SM90_TMA_LOAD_IM2COLENSA_14ComposedLayoutINSA_7SwizzleILi3ELi4ELi3EEENSA_18smem_ptr_flag_bitsILi32EEENSU_INSB_IJNSC_ILi8EEESI_EEENSB_IJSI_SE_EEEEEEEvEENS13_INSA_23SM90_TMA_LOAD_MULTICASTENS15_INS16_ILi2ELi5ELi2EEES19_NSU_INSB_IJSI_NSC_ILi4EEEEEENSB_IJSE_SI_EEEEEEEvEEEENS_8epilogue10collective18CollectiveEpilogueINS1P_23Sm100TmaWarpSpecializedILi3ELi2ELi16ELb1ELb0EEEJSK_NSB_IJNSU_ISH_SE_EENSU_ISI_SE_EEEEESL_NSB_IJNSB_IJlllEEESE_SW_EEESL_S1Y_NS1P_6fusion15FusionCallbacksIS1T_NS1Z_17LinearCombinationISL_fSL_fLNS_15FloatRoundStyleE2EEESK_S1W_JEEENSA_5SM1004TMEM4LOAD26SM100_TMEM_LOAD_16dp128b8xES14_S1E_NSA_17SM75_U32x4_LDSM_NENSA_21SM90_TMA_STORE_IM2COLES1E_NSA_17SM90_U32x4_STSM_NENSA_39AutoVectorizingCopyWithAssumedAlignmentILi128EEEEEEvvEEEEvNT_6ParamsE,@"STO_CUDA_ENTRY STV_DEFAULT"
_ZN7cutlass13device_kernelINS_4conv6kernel13ConvUniversalINS1_16ConvProblemShapeILNS1_8OperatorE1ELi2EEENS1_10collective14CollectiveConvINS1_47MainloopSm100TmaUmmaWarpSpecializedImplicitGemmILS5_1ELi12ELi2ELi1ELi2EN4cute5tupleIJNSA_1CILi2EEENSC_ILi1EEESE_EEEEENSB_IJNSC_ILi64EEESH_NSB_IJNSC_ILi32EEEEEEEEENS_10tfloat32_tESL_NSA_8TiledMMAINSA_8MMA_AtomIJNSA_17SM100_MMA_TF32_SSISL_SL_fLi64ELi64ELNSA_4UMMA5MajorE0ELSQ_1ELNSP_7ScaleInE0ELSR_0EEEEEENSA_6LayoutINSB_IJSE_SE_SE_EEENSB_IJNSC_ILi0EEESW_SW_EEEEENSB_IJNSA_10UnderscoreESZ_SZ_EEEEENS7_6detail27Sm100ImplicitGemmTileTraitsINSA_20SM90_TMA_LOAD_IM2COLENSA_14ComposedLayoutINSA_7SwizzleILi3ELi4ELi3EEENSA_18smem_ptr_flag_bitsILi32EEENSU_INSB_IJNSC_ILi8EEESI_EEENSB_IJSI_SE_EEEEEEEvEENS13_INSA_23SM90_TMA_LOAD_MULTICASTENS15_INS16_ILi2ELi5ELi2EEES19_NSU_INSB_IJSI_NSC_ILi4EEEEEENSB_IJSE_SI_EEEEEEEvEEEENS_8epilogue10collective18CollectiveEpilogueINS1P_23Sm100TmaWarpSpecializedILi3ELi2ELi16ELb1ELb0EEEJSK_NSB_IJNSU_ISH_SE_EENSU_ISI_SE_EEEEESL_NSB_IJNSB_IJlllEEESE_SW_EEESL_S1Y_NS1P_6fusion15FusionCallbacksIS1T_NS1Z_17LinearCombinationISL_fSL_fLNS_15FloatRoundStyleE2EEESK_S1W_JEEENSA_5SM1004TMEM4LOAD26SM100_TMEM_LOAD_16dp128b8xES14_S1E_NSA_17SM75_U32x4_LDSM_NENSA_21SM90_TMA_STORE_IM2COLES1E_NSA_17SM90_U32x4_STSM_NENSA_39AutoVectorizingCopyWithAssumedAlignmentILi128EEEEEEvvEEEEvNT_6ParamsE:
[----:B------:R-:W1:Y:S01]  /*0000*/  LDC R1, c[0x0][0x37c] ;  /* 0x0000df00ff017b82 */ /* 0x000e620000000800 */
[----:B------:R-:W2:Y:S01]  /*0010*/  S2R R79, SR_TID.X ;  /* 0x00000000004f7919 */ /* 0x000ea20000002100 */
[----:B------:R-:W3:Y:S01]  /*0020*/  LDCU.64 UR6, c[0x0][0x890] ;  /* 0x00011200ff0677ac */ /* 0x000ee20008000a00 */
[----:B-1----:R-:W-:Y:S01]  /*0030*/  VIADD R1, R1, 0xfffffff8 ;  /* 0xfffffff801017836 */ /* 0x002fe20000000000 */
[----:B------:R-:W-:Y:S02]  /*0040*/  PRMT R71, RZ, 0x7610, R71 ;  /* 0x00007610ff477816 */ /* 0x000fe40000000047 */
[----:B------:R-:W-:Y:S01]  /*0050*/  ELECT P5, URZ, PT ;  /* 0x0000000000ff782f */ /* 0x000fe200038a0000 */
[----:B------:R-:W1:Y:S01]  /*0060*/  LDCU.64 UR48, c[0x0][0x358] ;  /* 0x00006b00ff3077ac */ /* 0x000e620008000a00 */
[----:B---3--:R-:W-:-:S04]  /*0070*/  UISETP.NE.U32.AND UP0, UPT, UR6, URZ, UPT ;  /* 0x000000ff0600728c */ /* 0x008fc8000bf05070 */
[----:B------:R-:W-:Y:S01]  /*0080*/  UISETP.NE.AND.EX UP0, UPT, UR7, URZ, UPT, UP0 ;  /* 0x000000ff0700728c */ /* 0x000fe2000bf05300 */
[----:B--2---:R-:W-:-:S05]  /*0090*/  SHF.R.U32.HI R80, RZ, 0x5, R79 ;  /* 0x00000005ff507819 */ /* 0x004fca000001164f */
[----:B------:R-:W2:Y:S02]  /*00a0*/  SHFL.IDX PT, R0, R80, RZ, 0x1f ;  /* 0x00001fff50007589 */ /* 0x000ea400000e0000 */
[----:B--2---:R-:W-:Y:S01]  /*00b0*/  R2UR UR4, R0 ;  /* 0x00000000000472ca */ /* 0x004fe200000e0000 */
[----:B-1----:R-:W-:-:S14]  /*00c0*/  BRA.U UP0, `(.L_x_0) ;  /* 0x00000001002c7547 */ /* 0x002fdc000b800000 */
[----:B------:R-:W1:Y:S02]  /*00d0*/  LDCU.64 UR8, c[0x0][0x888] ;  /* 0x00011100ff0877ac */ /* 0x000e640008000a00 */
[----:B-1----:R-:W-:-:S04]  /*00e0*/  UISETP.NE.U32.AND UP0, UPT, UR8, URZ, UPT ;  /* 0x000000ff0800728c */ /* 0x002fc8000bf05070 */
[----:B------:R-:W-:-:S09]  /*00f0*/  UISETP.NE.AND.EX UP0, UPT, UR9, URZ, UPT, UP0 ;  /* 0x000000ff0900728c */ /* 0x000fd2000bf05300 */
[----:B------:R-:W-:Y:S05]  /*0100*/  BRA.U !UP0, `(.L_x_1) ;  /* 0x0000000108107547 */ /* 0x000fea000b800000 */
[----:B------:R-:W1:Y:S02]  /*0110*/  LDC.64 R2, c[0x0][0x888] ;  /* 0x00022200ff027b82 */ /* 0x000e640000000a00 */
[----:B-1----:R1:W5:Y:S01]  /*0120*/  LDG.E R35, desc[UR48][R2.64] ;  /* 0x0000003002237981 */ /* 0x002362000c1e1900 */
[----:B------:R-:W-:Y:S01]  /*0130*/  HFMA2 R71, -RZ, RZ, 0, 5.9604644775390625e-08 ;  /* 0x00000001ff477431 */ /* 0x000fe200000001ff */
[----:B------:R-:W-:Y:S05]  /*0140*/  BRA `(.L_x_0) ;  /* 0x00000000000c7947 */ /* 0x000fea0003800000 */
.L_x_1:
[----:B------:R-:W1:Y:S01]  /*0150*/  LDCU UR5, c[0x0][0x880] ;  /* 0x00011000ff0577ac */ /* 0x000e620008000800 */
[----:B------:R-:W-:Y:S01]  /*0160*/  HFMA2 R71, -RZ, RZ, 0, 5.9604644775390625e-08 ;  /* 0x00000001ff477431 */ /* 0x000fe200000001ff */
[----:B-1----:R-:W-:Y:S02]  /*0170*/  MOV R35, UR5 ;  /* 0x0000000500237c02 */ /* 0x002fe40008000f00 */
.L_x_0:
[----:B------:R-:W2:Y:S02]  /*0180*/  LDCU.64 UR8, c[0x0][0x8b0] ;  /* 0x00011600ff0877ac */ /* 0x000ea40008000a00 */
[----:B--2---:R-:W-:-:S04]  /*0190*/  UISETP.NE.U32.AND UP0, UPT, UR8, URZ, UPT ;  /* 0x000000ff0800728c */ /* 0x004fc8000bf05070 */
[----:B------:R-:W-:-:S09]  /*01a0*/  UISETP.NE.AND.EX UP0, UPT, UR9, URZ, UPT, UP0 ;  /* 0x000000ff0900728c */ /* 0x000fd2000bf05300 */
[----:B------:R-:W-:Y:S05]  /*01b0*/  BRA.U UP0, `(.L_x_2) ;  /* 0x0000000100247547 */ /* 0x000fea000b800000 */
[----:B------:R-:W2:Y:S02]  /*01c0*/  LDCU.64 UR8, c[0x0][0x8a8] ;  /* 0x00011500ff0877ac */ /* 0x000ea40008000a00 */
[----:B--2---:R-:W-:-:S04]  /*01d0*/  UISETP.NE.U32.AND UP0, UPT, UR8, URZ, UPT ;  /* 0x000000ff0800728c */ /* 0x004fc8000bf05070 */
[----:B------:R-:W-:-:S09]  /*01e0*/  UISETP.NE.AND.EX UP0, UPT, UR9, URZ, UPT, UP0 ;  /* 0x000000ff0900728c */ /* 0x000fd2000bf05300 */
[----:B------:R-:W-:Y:S05]  /*01f0*/  BRA.U !UP0, `(.L_x_3) ;  /* 0x00000001080c7547 */ /* 0x000fea000b800000 */
[----:B-1----:R-:W1:Y:S02]  /*0200*/  LDC.64 R2, c[0x0][0x8a8] ;  /* 0x00022a00ff027b82 */ /* 0x002e640000000a00 */
[----:B-1----:R2:W5:Y:S01]  /*0210*/  LDG.E R33, desc[UR48][R2.64] ;  /* 0x0000003002217981 */ /* 0x002562000c1e1900 */
[----:B------:R-:W-:Y:S05]  /*0220*/  BRA `(.L_x_2) ;  /* 0x0000000000087947 */ /* 0x000fea0003800000 */
.L_x_3:
[----:B------:R-:W2:Y:S02]  /*0230*/  LDCU UR5, c[0x0][0x8a0] ;  /* 0x00011400ff0577ac */ /* 0x000ea40008000800 */
[----:B--2---:R-:W-:Y:S02]  /*0240*/  MOV R33, UR5 ;  /* 0x0000000500217c02 */ /* 0x004fe40008000f00 */
.L_x_2:
[----:B------:R-:W-:Y:S01]  /*0250*/  IMAD.U32 R0, RZ, RZ, UR4 ;  /* 0x00000004ff007e24 */ /* 0x000fe2000f8e00ff */
[----:B------:R-:W-:Y:S04]  /*0260*/  BSSY.RECONVERGENT B0, `(.L_x_4) ;  /* 0x000000c000007945 */ /* 0x000fe80003800200 */
[C---:B------:R-:W-:Y:S02]  /*0270*/  ISETP.NE.OR P1, PT, R0.reuse, 0x1, !P5 ;  /* 0x000000010000780c */ /* 0x040fe40006f25670 */
[----:B------:R-:W-:-:S11]  /*0280*/  ISETP.NE.OR P0, PT, R0, 0x3, !P5 ;  /* 0x000000030000780c */ /* 0x000fd60006f05670 */
[----:B------:R-:W-:Y:S05]  /*0290*/  @P1 BRA `(.L_x_5) ;  /* 0x0000000000201947 */ /* 0x000fea0003800000 */
[----:B------:R-:W3:Y:S02]  /*02a0*/  LDCU.64 UR8, c[0x0][0x348] ;  /* 0x00006900ff0877ac */ /* 0x000ee40008000a00 */
[----:B---3--:R-:W-:Y:S02]  /*02b0*/  UIADD3 UR10, UP1, UPT, UR8, 0x80, URZ ;  /* 0x00000080080a7890 */ /* 0x008fe4000ff3e0ff */
[----:B------:R-:W-:Y:S02]  /*02c0*/  UIADD3 UR8, UP0, UPT, UR8, 0x180, URZ ;  /* 0x0000018008087890 */ /* 0x000fe4000ff1e0ff */
[----:B------:R-:W-:Y:S02]  /*02d0*/  UIADD3.X UR11, UPT, UPT, URZ, UR9, URZ, UP1, !UPT ;  /* 0x00000009ff0b7290 */ /* 0x000fe40008ffe4ff */
[----:B------:R-:W-:-:S07]  /*02e0*/  UIADD3.X UR9, UPT, UPT, URZ, UR9, URZ, UP0, !UPT ;  /* 0x00000009ff097290 */ /* 0x000fce00087fe4ff */
[----:B------:R3:W-:Y:S02]  /*02f0*/  UTMACCTL.PF [UR10] ;  /* 0x000000000a0079b9 */ /* 0x0007e40008040000 */
[----:B------:R3:W-:Y:S02]  /*0300*/  UTMACCTL.PF [UR8] ;  /* 0x00000000080079b9 */ /* 0x0007e40008040000 */
[----:B---3--:R-:W-:Y:S01]  /*0310*/  NOP ;  /* 0x0000000000007918 */ /* 0x008fe20000000000 */
.L_x_5:
[----:B------:R-:W-:Y:S05]  /*0320*/  BSYNC.RECONVERGENT B0 ;  /* 0x0000000000007941 */ /* 0x000fea0003800200 */
.L_x_4:
[----:B------:R-:W-:Y:S04]  /*0330*/  BSSY.RECONVERGENT B0, `(.L_x_6) ;  /* 0x000000a000007945 */ /* 0x000fe80003800200 */
        /* <DEDUP_REMOVED lines=9> */
.L_x_7:
[----:B------:R-:W-:Y:S05]  /*03d0*/  BSYNC.RECONVERGENT B0 ;  /* 0x0000000000007941 */ /* 0x000fea0003800200 */
.L_x_6:
[----:B------:R-:W3:Y:S01]  /*03e0*/  LDCU.64 UR8, c[0x0][0x888] ;  /* 0x00011100ff0877ac */ /* 0x000ee20008000a00 */
[----:B------:R-:W-:Y:S02]  /*03f0*/  UISETP.EQ.U32.AND UP1, UPT, UR6, URZ, UPT ;  /* 0x000000ff0600728c */ /* 0x000fe4000bf22070 */
[----:B------:R-:W-:Y:S02]  /*0400*/  UPLOP3.LUT UP6, UPT, UPT, UPT, UPT, 0x80, 0x8 ;  /* 0x000000000008789c */ /* 0x000fe40003fcf070 */
[----:B---3--:R-:W-:-:S04]  /*0410*/  UISETP.NE.U32.AND UP0, UPT, UR8, URZ, UPT ;  /* 0x000000ff0800728c */ /* 0x008fc8000bf05070 */
[----:B------:R-:W-:-:S04]  /*0420*/  UISETP.NE.AND.EX UP0, UPT, UR9, URZ, UPT, UP0 ;  /* 0x000000ff0900728c */ /* 0x000fc8000bf05300 */
[----:B------:R-:W-:-:S04]  /*0430*/  UISETP.EQ.OR.EX UP2, UPT, UR7, URZ, !UP0, UP1 ;  /* 0x000000ff0700728c */ /* 0x000fc8000c742710 */
[----:B------:R-:W-:-:S05]  /*0440*/  UP2UR UR56, UPR, URZ, 0x4 ;  /* 0x00000004ff387883 */ /* 0x000fca0008000000 */
[----:B------:R-:W-:Y:S07]  /*0450*/  BRA.U !UP2, `(.L_x_8) ;  /* 0x000000010a207547 */ /* 0x000fee000b800000 */
[----:B------:R-:W-:Y:S01]  /*0460*/  UISETP.NE.U32.AND UP2, UPT, UR6, URZ, UPT ;  /* 0x000000ff0600728c */ /* 0x000fe2000bf45070 */
[----:B-----5:R-:W-:Y:S01]  /*0470*/  FSETP.NEU.AND P0, PT, R35, RZ, PT ;  /* 0x000000ff2300720b */ /* 0x020fe20003f0d000 */
[----:B------:R-:W-:Y:S02]  /*0480*/  USEL UR5, URZ, 0xffffffff, UP0 ;  /* 0xffffffffff057887 */ /* 0x000fe40008000000 */
[----:B------:R-:W-:-:S10]  /*0490*/  UISETP.NE.AND.EX UP2, UPT, UR7, URZ, UPT, UP2 ;  /* 0x000000ff0700728c */ /* 0x000fd4000bf45320 */
[----:B------:R-:W-:Y:S01]  /*04a0*/  VOTEU.ANY UP1, P0 ;  /* 0x0000000000ff7886 */ /* 0x000fe20000020100 */
[----:B------:R-:W-:-:S04]  /*04b0*/  @!UP2 USEL UR5, URZ, 0xffffffff, UP1 ;  /* 0xffffffffff05a887 */ /* 0x000fc80008800000 */
[----:B------:R-:W-:-:S04]  /*04c0*/  ULOP3.LUT UR5, UR5, 0x1, URZ, 0xc0, !UPT ;  /* 0x0000000105057892 */ /* 0x000fc8000f8ec0ff */
[----:B------:R-:W-:-:S11]  /*04d0*/  UISETP.NE.U32.AND UP6, UPT, UR5, 0x1, UPT ;  /* 0x000000010500788c */ /* 0x000fd6000bfc5070 */
.L_x_8:
[----:B-12---:R-:W1:Y:S02]  /*04e0*/  SHFL.IDX PT, R2, R80, RZ, 0x1f ;  /* 0x00001fff50027589 */ /* 0x006e6400000e0000 */
[----:B-1----:R-:W-:-:S13]  /*04f0*/  ISETP.NE.AND P0, PT, R2, RZ, PT ;  /* 0x000000ff0200720c */ /* 0x002fda0003f05270 */
[----:B------:R-:W-:Y:S05]  /*0500*/  @P0 BRA `(.L_x_9) ;  /* 0x0000000000a40947 */ /* 0x000fea0003800000 */
[----:B------:R-:W-:Y:S01]  /*0510*/  ELECT P0, URZ, PT ;  /* 0x0000000000ff782f */ /* 0x000fe20003800000 */
[----:B------:R-:W-:-:S12]  /*0520*/  BSSY.RECONVERGENT B0, `(.L_x_9) ;  /* 0x0000027000007945 */ /* 0x000fd80003800200 */
[----:B------:R-:W-:Y:S05]  /*0530*/  @!P0 BRA `(.L_x_10) ;  /* 0x0000000000948947 */ /* 0x000fea0003800000 */
[----:B------:R-:W1:Y:S01]  /*0540*/  S2UR UR7, SR_CgaCtaId ;  /* 0x00000000000779c3 */ /* 0x000e620000008800 */
[----:B------:R-:W-:Y:S01]  /*0550*/  UMOV UR8, 0x400 ;  /* 0x0000040000087882 */ /* 0x000fe20000000000 */
[----:B------:R-:W-:Y:S01]  /*0560*/  UMOV UR6, 0x1 ;  /* 0x0000000100067882 */ /* 0x000fe20000000000 */
[----:B------:R-:W-:Y:S02]  /*0570*/  UMOV UR5, 0x2 ;  /* 0x0000000200057882 */ /* 0x000fe40000000000 */
[----:B------:R-:W-:-:S04]  /*0580*/  UIADD3 UR10, UPT, UPT, -UR5, 0x100000, URZ ;  /* 0x00100000050a7890 */ /* 0x000fc8000fffe1ff */
[----:B------:R-:W-:Y:S02]  /*0590*/  USHF.L.U32 UR11, UR10, 0xb, URZ ;  /* 0x0000000b0a0b7899 */ /* 0x000fe400080006ff */
[----:B------:R-:W-:Y:S02]  /*05a0*/  USHF.L.U32 UR10, UR10, 0x1, URZ ;  /* 0x000000010a0a7899 */ /* 0x000fe400080006ff */
[----:B-1----:R-:W-:Y:S02]  /*05b0*/  ULEA UR7, UR7, UR8, 0x18 ;  /* 0x0000000807077291 */ /* 0x002fe4000f8ec0ff */
[----:B------:R-:W-:-:S04]  /*05c0*/  UIADD3 UR8, UPT, UPT, -UR6, 0x100000, URZ ;  /* 0x0010000006087890 */ /* 0x000fc8000fffe1ff */
[----:B------:R-:W-:Y:S02]  /*05d0*/  USHF.L.U32 UR9, UR8, 0xb, URZ ;  /* 0x0000000b08097899 */ /* 0x000fe400080006ff */
[----:B------:R-:W-:Y:S01]  /*05e0*/  USHF.L.U32 UR8, UR8, 0x1, URZ ;  /* 0x0000000108087899 */ /* 0x000fe200080006ff */
[----:B------:R-:W1:Y:S11]  /*05f0*/  FENCE.VIEW.ASYNC.S ;  /* 0x00000000000073c6 */ /* 0x000e760000000000 */
[----:B-1----:R1:W2:Y:S01]  /*0600*/  SYNCS.EXCH.64 URZ, [UR7], UR8 ;  /* 0x0000000807ff75b2 */ /* 0x0022a20008000100 */
[----:B------:R1:W3:Y:S01]  /*0610*/  SYNCS.EXCH.64 URZ, [UR7+0x60], UR10 ;  /* 0x0000600a07ff75b2 */ /* 0x0002e20008000100 */
[----:B------:R1:W4:Y:S01]  /*0620*/  SYNCS.EXCH.64 URZ, [UR7+0x8], UR8 ;  /* 0x0000080807ff75b2 */ /* 0x0003220008000100 */
[----:B------:R1:W1:Y:S01]  /*0630*/  SYNCS.EXCH.64 URZ, [UR7+0x68], UR10 ;  /* 0x0000680a07ff75b2 */ /* 0x0002620008000100 */
        /* <DEDUP_REMOVED lines=20> */
[----:B--2---:R-:W-:Y:S01]  /*0780*/  NOP ;  /* 0x0000000000007918 */ /* 0x004fe20000000000 */
.L_x_10:
[----:B-1----:R-:W-:Y:S05]  /*0790*/  BSYNC.RECONVERGENT B0 ;  /* 0x0000000000007941 */ /* 0x002fea0003800200 */
.L_x_9:
[----:B------:R-:W1:Y:S01]  /*07a0*/  SHFL.IDX PT, R2, R80, RZ, 0x1f ;  /* 0x00001fff50027589 */ /* 0x000e6200000e0000 */
[----:B------:R-:W-:Y:S01]  /*07b0*/  NOP ;  /* 0x0000000000007918 */ /* 0x000fe20000000000 */
[----:B-1----:R-:W-:-:S13]  /*07c0*/  ISETP.NE.AND P0, PT, R2, 0x1, PT ;  /* 0x000000010200780c */ /* 0x002fda0003f05270 */
[----:B------:R-:W-:Y:S05]  /*07d0*/  @P0 BRA `(.L_x_11) ;  /* 0x0000000000500947 */ /* 0x000fea0003800000 */
[----:B------:R-:W1:Y:S01]  /*07e0*/  S2UR UR7, SR_CgaCtaId ;  /* 0x00000000000779c3 */ /* 0x000e620000008800 */
[----:B------:R-:W-:Y:S01]  /*07f0*/  UMOV UR8, 0x400 ;  /* 0x0000040000087882 */ /* 0x000fe20000000000 */
[----:B------:R-:W-:Y:S01]  /*0800*/  UMOV UR6, 0x20 ;  /* 0x0000002000067882 */ /* 0x000fe20000000000 */
[----:B------:R-:W-:Y:S01]  /*0810*/  UMOV UR5, 0x80 ;  /* 0x0000008000057882 */ /* 0x000fe20000000000 */
[----:B------:R-:W-:Y:S01]  /*0820*/  ELECT P0, URZ, PT ;  /* 0x0000000000ff782f */ /* 0x000fe20003800000 */
        /* <DEDUP_REMOVED lines=8> */
[----:B-1----:R1:W2:Y:S01]  /*08b0*/  SYNCS.EXCH.64 URZ, [UR7+0xc0], UR8 ;  /* 0x0000c00807ff75b2 */ /* 0x0022a20008000100 */
[----:B------:R1:W1:Y:S01]  /*08c0*/  SYNCS.EXCH.64 URZ, [UR7+0xd8], UR10 ;  /* 0x0000d80a07ff75b2 */ /* 0x0002620008000100 */
[----:B------:R1:W1:Y:S01]  /*08d0*/  SYNCS.EXCH.64 URZ, [UR7+0xc8], UR8 ;  /* 0x0000c80807ff75b2 */ /* 0x0002620008000100 */
[----:B------:R1:W1:Y:S01]  /*08e0*/  SYNCS.EXCH.64 URZ, [UR7+0xe0], UR10 ;  /* 0x0000e00a07ff75b2 */ /* 0x0002620008000100 */
[----:B------:R1:W1:Y:S01]  /*08f0*/  SYNCS.EXCH.64 URZ, [UR7+0xd0], UR8 ;  /* 0x0000d00807ff75b2 */ /* 0x0002620008000100 */
[----:B------:R1:W1:Y:S01]  /*0900*/  SYNCS.EXCH.64 URZ, [UR7+0xe8], UR10 ;  /* 0x0000e80a07ff75b2 */ /* 0x0002620008000100 */
[----:B------:R-:W-:Y:S01]  /*0910*/  NOP ;  /* 0x0000000000007918 */ /* 0x000fe20000000000 */
.L_x_11:
[----:B------:R-:W3:Y:S01]  /*0920*/  SHFL.IDX PT, R2, R80, RZ, 0x1f ;  /* 0x00001fff50027589 */ /* 0x000ee200000e0000 */
[----:B------:R-:W-:Y:S01]  /*0930*/  NOP ;  /* 0x0000000000007918 */ /* 0x000fe20000000000 */
[----:B---3--:R-:W-:-:S13]  /*0940*/  ISETP.NE.AND P0, PT, R2, 0x3, PT ;  /* 0x000000030200780c */ /* 0x008fda0003f05270 */
[----:B------:R-:W-:Y:S05]  /*0950*/  @P0 BRA `(.L_x_12) ;  /* 0x0000000000300947 */ /* 0x000fea0003800000 */
[----:B------:R-:W3:Y:S01]  /*0960*/  S2UR UR6, SR_CgaCtaId ;  /* 0x00000000000679c3 */ /* 0x000ee20000008800 */
[----:B-1----:R-:W-:Y:S01]  /*0970*/  UMOV UR7, 0x400 ;  /* 0x0000040000077882 */ /* 0x002fe20000000000 */
[----:B------:R-:W-:Y:S01]  /*0980*/  UMOV UR5, 0x20 ;  /* 0x0000002000057882 */ /* 0x000fe20000000000 */
[----:B------:R-:W-:Y:S01]  /*0990*/  ELECT P0, URZ, PT ;  /* 0x0000000000ff782f */ /* 0x000fe20003800000 */
[----:B------:R-:W-:-:S04]  /*09a0*/  UIADD3 UR8, UPT, UPT, -UR5, 0x100000, URZ ;  /* 0x0010000005087890 */ /* 0x000fc8000fffe1ff */
[----:B------:R-:W-:Y:S02]  /*09b0*/  USHF.L.U32 UR9, UR8, 0xb, URZ ;  /* 0x0000000b08097899 */ /* 0x000fe400080006ff */
[----:B------:R-:W-:Y:S02]  /*09c0*/  USHF.L.U32 UR8, UR8, 0x1, URZ ;  /* 0x0000000108087899 */ /* 0x000fe400080006ff */
[----:B---3--:R-:W-:Y:S01]  /*09d0*/  ULEA UR6, UR6, UR7, 0x18 ;  /* 0x0000000706067291 */ /* 0x008fe2000f8ec0ff */
[----:B------:R-:W1:Y:S11]  /*09e0*/  FENCE.VIEW.ASYNC.S ;  /* 0x00000000000073c6 */ /* 0x000e760000000000 */
[----:B-1----:R3:W1:Y:S01]  /*09f0*/  SYNCS.EXCH.64 URZ, [UR6+0xf0], UR8 ;  /* 0x0000f00806ff75b2 */ /* 0x0026620008000100 */
[----:B------:R3:W1:Y:S02]  /*0a00*/  SYNCS.EXCH.64 URZ, [UR6+0xf8], UR8 ;  /* 0x0000f80806ff75b2 */ /* 0x0006640008000100 */
[----:B---3--:R-:W-:Y:S01]  /*0a10*/  NOP ;  /* 0x0000000000007918 */ /* 0x008fe20000000000 */
.L_x_12:
[----:B------:R-:W3:Y:S01]  /*0a20*/  SHFL.IDX PT, R2, R80, RZ, 0x1f ;  /* 0x00001fff50027589 */ /* 0x000ee200000e0000 */
[----:B------:R-:W-:Y:S01]  /*0a30*/  NOP ;  /* 0x0000000000007918 */ /* 0x000fe20000000000 */
[----:B---3--:R-:W-:-:S13]  /*0a40*/  ISETP.NE.AND P0, PT, R2, 0x4, PT ;  /* 0x000000040200780c */ /* 0x008fda0003f05270 */
[----:B------:R-:W-:Y:S05]  /*0a50*/  @P0 BRA `(.L_x_13) ;  /* 0x0000000000440947 */ /* 0x000fea0003800000 */
[----:B------:R-:W3:Y:S01]  /*0a60*/  S2UR UR6, SR_CgaCtaId ;  /* 0x00000000000679c3 */ /* 0x000ee20000008800 */
[----:B-1----:R-:W-:Y:S01]  /*0a70*/  UMOV UR8, 0x1e0 ;  /* 0x000001e000087882 */ /* 0x002fe20000000000 */
[----:B------:R-:W-:Y:S01]  /*0a80*/  UMOV UR7, 0x400 ;  /* 0x0000040000077882 */ /* 0x000fe20000000000 */
[----:B------:R-:W-:Y:S01]  /*0a90*/  USEL UR8, UR8, 0x1a0, UP6 ;  /* 0x000001a008087887 */ /* 0x000fe2000b000000 */
[----:B------:R-:W-:Y:S01]  /*0aa0*/  UMOV UR5, 0x1 ;  /* 0x0000000100057882 */ /* 0x000fe20000000000 */
[----:B------:R-:W-:Y:S01]  /*0ab0*/  ELECT P0, URZ, PT ;  /* 0x0000000000ff782f */ /* 0x000fe20003800000 */
[----:B------:R-:W-:-:S04]  /*0ac0*/  UIADD3 UR10, UPT, UPT, -UR5, 0x100000, URZ ;  /* 0x00100000050a7890 */ /* 0x000fc8000fffe1ff */
[----:B------:R-:W-:Y:S02]  /*0ad0*/  USHF.L.U32 UR11, UR10, 0xb, URZ ;  /* 0x0000000b0a0b7899 */ /* 0x000fe400080006ff */
[----:B------:R-:W-:Y:S02]  /*0ae0*/  USHF.L.U32 UR10, UR10, 0x1, URZ ;  /* 0x000000010a0a7899 */ /* 0x000fe400080006ff */
        /* <DEDUP_REMOVED lines=8> */
.L_x_13:
[----:B------:R-:W3:Y:S01]  /*0b70*/  SHFL.IDX PT, R2, R80, RZ, 0x1f ;  /* 0x00001fff50027589 */ /* 0x000ee200000e0000 */
[----:B------:R-:W1:Y:S01]  /*0b80*/  S2UR UR45, SR_CgaCtaId ;  /* 0x00000000002d79c3 */ /* 0x000e620000008800 */
[----:B------:R-:W-:Y:S01]  /*0b90*/  NOP ;  /* 0x0000000000007918 */ /* 0x000fe20000000000 */
[----:B---3--:R-:W-:-:S13]  /*0ba0*/  ISETP.NE.AND P0, PT, R2, 0x5, PT ;  /* 0x000000050200780c */ /* 0x008fda0003f05270 */
[----:B-1----:R-:W-:Y:S05]  /*0bb0*/  @P0 BRA `(.L_x_14) ;  /* 0x0000000000440947 */ /* 0x002fea0003800000 */
[----:B------:R-:W-:Y:S01]  /*0bc0*/  UMOV UR7, 0x400 ;  /* 0x0000040000077882 */ /* 0x000fe20000000000 */
[----:B------:R-:W-:Y:S01]  /*0bd0*/  UMOV UR6, 0x1 ;  /* 0x0000000100067882 */ /* 0x000fe20000000000 */
[----:B------:R-:W-:Y:S01]  /*0be0*/  UMOV UR5, 0x80 ;  /* 0x0000008000057882 */ /* 0x000fe20000000000 */
[----:B------:R-:W-:Y:S02]  /*0bf0*/  ULEA UR7, UR45, UR7, 0x18 ;  /* 0x000000072d077291 */ /* 0x000fe4000f8ec0ff */
[----:B------:R-:W-:-:S04]  /*0c00*/  UIADD3 UR8, UPT, UPT, -UR6, 0x100000, URZ ;  /* 0x0010000006087890 */ /* 0x000fc8000fffe1ff */
[----:B------:R-:W-:Y:S02]  /*0c10*/  USHF.L.U32 UR9, UR8, 0xb, URZ ;  /* 0x0000000b08097899 */ /* 0x000fe400080006ff */
[----:B------:R-:W-:Y:S02]  /*0c20*/  USHF.L.U32 UR8, UR8, 0x1, URZ ;  /* 0x0000000108087899 */ /* 0x000fe400080006ff */
[----:B------:R-:W-:-:S04]  /*0c30*/  UIADD3 UR10, UPT, UPT, -UR5, 0x100000, URZ ;  /* 0x00100000050a7890 */ /* 0x000fc8000fffe1ff */
[----:B------:R-:W-:Y:S02]  /*0c40*/  USHF.L.U32 UR11, UR10, 0xb, URZ ;  /* 0x0000000b0a0b7899 */ /* 0x000fe400080006ff */
[----:B------:R-:W-:Y:S01]  /*0c50*/  USHF.L.U32 UR10, UR10, 0x1, URZ ;  /* 0x000000010a0a7899 */ /* 0x000fe200080006ff */
[----:B------:R-:W-:Y:S01]  /*0c60*/  ELECT P0, URZ, PT ;  /* 0x0000000000ff782f */ /* 0x000fe20003800000 */
[----:B------:R-:W1:Y:S02]  /*0c70*/  FENCE.VIEW.ASYNC.S ;  /* 0x00000000000073c6 */ /* 0x000e640000000000 */
[----:B-1----:R1:W3:Y:S08]  /*0c80*/  SYNCS.EXCH.64 URZ, [UR7+0x110], UR8 ;  /* 0x0001100807ff75b2 */ /* 0x0022f00008000100 */
[----:B------:R1:W1:Y:S01]  /*0c90*/  SYNCS.EXCH.64 URZ, [UR7+0x120], UR10 ;  /* 0x0001200a07ff75b2 */ /* 0x0002620008000100 */
[----:B------:R1:W1:Y:S01]  /*0ca0*/  SYNCS.EXCH.64 URZ, [UR7+0x118], UR8 ;  /* 0x0001180807ff75b2 */ /* 0x0002620008000100 */
[----:B------:R1:W1:Y:S01]  /*0cb0*/  SYNCS.EXCH.64 URZ, [UR7+0x128], UR10 ;  /* 0x0001280a07ff75b2 */ /* 0x0002620008000100 */
[----:B------:R-:W-:Y:S01]  /*0cc0*/  NOP ;  /* 0x0000000000007918 */ /* 0x000fe20000000000 */
.L_x_14:
[----:B------:R-:W2:Y:S01]  /*0cd0*/  LDCU UR5, c[0x0][0x36c] ;  /* 0x00006d80ff0577ac */ /* 0x000ea20008000800 */
[----:B------:R-:W-:Y:S01]  /*0ce0*/  ISETP.NE.OR P5, PT, R0, 0x2, !P5 ;  /* 0x000000020000780c */ /* 0x000fe20006fa5670 */
[----:B------:R-:W-:Y:S01]  /*0cf0*/  NOP ;  /* 0x0000000000007918 */ /* 0x000fe20000000000 */
[----:B------:R-:W-:Y:S01]  /*0d00*/  LOP3.LUT R8, R79, 0x1f, RZ, 0xc0, !PT ;  /* 0x0000001f4f087812 */ /* 0x000fe200078ec0ff */
[----:B------:R-:W-:Y:S02]  /*0d10*/  UISETP.NE.AND UP5, UPT, UR4, 0x2, UPT ;  /* 0x000000020400788c */ /* 0x000fe4000bfa5270 */
[----:B------:R-:W-:Y:S02]  /*0d20*/  UISETP.NE.AND UP4, UPT, UR4, URZ, UPT ;  /* 0x000000ff0400728c */ /* 0x000fe4000bf85270 */
[----:B--2---:R-:W-:-:S09]  /*0d30*/  UISETP.EQ.U32.AND UP1, UPT, UR5, 0x1, UPT ;  /* 0x000000010500788c */ /* 0x004fd2000bf22070 */
[----:B------:R-:W-:Y:S05]  /*0d40*/  BRA.U !UP1, `(.L_x_15) ;  /* 0x0000000109087547 */ /* 0x000fea000b800000 */
[----:B-1-34-:R-:W-:Y:S01]  /*0d50*/  UCGABAR_ARV ;  /* 0x00000000000079c7 */ /* 0x01afe20008000000 */
[----:B------:R-:W-:Y:S05]  /*0d60*/  BRA `(.L_x_16) ;  /* 0x0000000000047947 */ /* 0x000fea0003800000 */
.L_x_15:
[----:B-1-34-:R-:W-:Y:S01]  /*0d70*/  NOP ;  /* 0x0000000000007918 */ /* 0x01afe20000000000 */
.L_x_16:
[----:B------:R-:W1:Y:S01]  /*0d80*/  S2R R18, SR_CTAID.Y ;  /* 0x0000000000127919 */ /* 0x000e620000002600 */
[----:B------:R-:W2:Y:S01]  /*0d90*/  S2UR UR6, SR_CTAID.X ;  /* 0x00000000000679c3 */ /* 0x000ea20000002500 */
[----:B------:R-:W-:-:S05]  /*0da0*/  CS2R.32 R72, SR_CgaSize ;  /* 0x0000000000487805 */ /* 0x000fca0000008a00 */
[----:B------:R-:W-:-:S05]  /*0db0*/  IMAD R72, R72, -0xa0, RZ ;  /* 0xffffff6048487824 */ /* 0x000fca00078e02ff */
[----:B------:R-:W-:-:S14]  /*0dc0*/  R2UR UR7, R72 ;  /* 0x00000000480772ca */ /* 0x000fdc00000e0000 */
[----:B------:R-:W3:Y:S01]  /*0dd0*/  LDCU UR7, c[0x0][UR7+0x2b0] ;  /* 0x00005600070777ac */ /* 0x000ee20008000800 */
[----:B------:R-:W-:-:S05]  /*0de0*/  CS2R.32 R72, SR_CgaSize ;  /* 0x0000000000487805 */ /* 0x000fca0000008a00 */
[----:B------:R-:W-:-:S05]  /*0df0*/  IMAD R72, R72, -0xa0, RZ ;  /* 0xffffff6048487824 */ /* 0x000fca00078e02ff */
[----:B------:R-:W-:-:S14]  /*0e00*/  R2UR UR5, R72 ;  /* 0x00000000480572ca */ /* 0x000fdc00000e0000 */
[----:B------:R-:W4:Y:S01]  /*0e10*/  LDCU UR5, c[0x0][UR5+0x2b4] ;  /* 0x00005680050577ac */ /* 0x000f220008000800 */
[----:B------:R-:W4:Y:S01]  /*0e20*/  LDC R11, c[0x0][0xb24] ;  /* 0x0002c900ff0b7b82 */ /* 0x000f220000000800 */
[----:B------:R-:W-:Y:S02]  /*0e30*/  USHF.L.U32 UR23, UR45, 0x9, URZ ;  /* 0x000000092d177899 */ /* 0x000fe400080006ff */
[----:B------:R-:W-:Y:S02]  /*0e40*/  USHF.L.U32 UR22, UR45, 0x4, URZ ;  /* 0x000000042d167899 */ /* 0x000fe400080006ff */
[----:B------:R-:W-:Y:S02]  /*0e50*/  ULOP3.LUT UR23, UR23, 0x200, URZ, 0xc0, !UPT ;  /* 0x0000020017177892 */ /* 0x000fe4000f8ec0ff */
[----:B------:R-:W-:Y:S01]  /*0e60*/  ULOP3.LUT UR22, UR22, 0x10, URZ, 0xc0, !UPT ;  /* 0x0000001016167892 */ /* 0x000fe2000f8ec0ff */
[----:B------:R-:W-:-:S05]  /*0e70*/  CS2R.32 R5, SR_CgaSize ;  /* 0x0000000000057805 */ /* 0x000fca0000008a00 */
[----:B------:R-:W-:-:S06]  /*0e80*/  IMAD R5, R5, -0xa0, RZ ;  /* 0xffffff6005057824 */ /* 0x000fcc00078e02ff */
[----:B------:R-:W4:Y:S01]  /*0e90*/  LDC R5, c[0x0][R5+0x2a0] ;  /* 0x0000a80005057b82 */ /* 0x000f220000000800 */
[----:B------:R-:W-:Y:S01]  /*0ea0*/  UISETP.NE.AND UP2, UPT, UR4, 0x2, UPT ;  /* 0x000000020400788c */ /* 0x000fe2000bf45270 */
[----:B--2---:R-:W-:Y:S02]  /*0eb0*/  I2FP.F32.U32 R72, UR6 ;  /* 0x0000000600487c45 */ /* 0x004fe40008201000 */
[----:B------:R-:W-:-:S05]  /*0ec0*/  CS2R.32 R70, SR_CgaSize ;  /* 0x0000000000467805 */ /* 0x000fca0000008a00 */
[----:B------:R-:W-:-:S06]  /*0ed0*/  IMAD R70, R70, -0xa0, RZ ;  /* 0xffffff6046467824 */ /* 0x000fcc00078e02ff */
[----:B------:R-:W2:Y:S01]  /*0ee0*/  LDC R70, c[0x0][R70+0x2a4] ;  /* 0x0000a90046467b82 */ /* 0x000ea20000000800 */
[----:B------:R-:W-:Y:S01]  /*0ef0*/  MOV R19, UR6 ;  /* 0x0000000600137c02 */ /* 0x000fe20008000f00 */
[----:B---3--:R-:W-:Y:S01]  /*0f00*/  FMUL R72, R72, UR7 ;  /* 0x0000000748487c20 */ /* 0x008fe20008400000 */
[----:B-1----:R-:W-:-:S05]  /*0f10*/  I2FP.F32.U32 R0, R18 ;  /* 0x0000001200007245 */ /* 0x002fca0000201000 */
[----:B------:R-:W1:Y:S01]  /*0f20*/  S2UR UR60, SR_CTAID.Z ;  /* 0x00000000003c79c3 */ /* 0x000e620000002700 */
[----:B----4-:R-:W-:Y:S01]  /*0f30*/  ISETP.GE.AND P0, PT, R11, 0x1, PT ;  /* 0x000000010b00780c */ /* 0x010fe20003f06270 */
[----:B------:R-:W3:Y:S01]  /*0f40*/  F2I.U32.TRUNC.NTZ R72, R72 ;  /* 0x0000004800487305 */ /* 0x000ee2000020f000 */
[----:B------:R-:W-:Y:S01]  /*0f50*/  FMUL R0, R0, UR5 ;  /* 0x0000000500007c20 */ /* 0x000fe20008400000 */
[----:B------:R-:W4:Y:S04]  /*0f60*/  LDCU UR5, c[0x0][0xb30] ;  /* 0x00016600ff0577ac */ /* 0x000f280008000800 */
[----:B------:R-:W1:Y:S02]  /*0f70*/  LDC R26, c[0x0][0xb24] ;  /* 0x0002c900ff1a7b82 */ /* 0x000e640000000800 */
[----:B------:R-:W4:Y:S01]  /*0f80*/  F2I.U32.TRUNC.NTZ R3, R0 ;  /* 0x0000000000037305 */ /* 0x000f22000020f000 */
[----:B---3--:R-:W-:-:S05]  /*0f90*/  IADD3 R72, PT, PT, -R72, RZ, RZ ;  /* 0x000000ff48487210 */ /* 0x008fca0007ffe1ff */
[----:B------:R-:W-:Y:S01]  /*0fa0*/  IMAD R72, R5, R72, UR6 ;  /* 0x0000000605487e24 */ /* 0x000fe2000f8e0248 */
[----:B----4-:R-:W-:Y:S02]  /*0fb0*/  IADD3 R3, PT, PT, -R3, RZ, RZ ;  /* 0x000000ff03037210 */ /* 0x010fe40007ffe1ff */
[----:B------:R-:W-:-:S03]  /*0fc0*/  PRMT R0, RZ, 0x7610, R0 ;  /* 0x00007610ff007816 */ /* 0x000fc60000000000 */
[----:B--2---:R-:W-:Y:S01]  /*0fd0*/  IMAD R70, R70, R3, R18 ;  /* 0x0000000346467224 */ /* 0x004fe200078e0212 */
[----:B------:R-:W-:Y:S06]  /*0fe0*/  BRA.U UP4, `(.L_x_17) ;  /* 0x0000000104207547 */ /* 0x000fec000b800000 */
[C---:B------:R-:W-:Y:S02]  /*0ff0*/  ISETP.NE.AND P3, PT, R70.reuse, RZ, PT ;  /* 0x000000ff4600720c */ /* 0x040fe40003f65270 */
[----:B------:R-:W-:Y:S02]  /*1000*/  ISETP.NE.AND P1, PT, R70, RZ, PT ;  /* 0x000000ff4600720c */ /* 0x000fe40003f25270 */
[C---:B------:R-:W-:Y:S02]  /*1010*/  ISETP.NE.AND P2, PT, R72.reuse, 0x1, PT ;  /* 0x000000014800780c */ /* 0x040fe40003f45270 */
[----:B------:R-:W-:Y:S02]  /*1020*/  SEL R0, RZ, 0x2, P3 ;  /* 0x00000002ff007807 */ /* 0x000fe40001800000 */
[----:B------:R-:W-:Y:S02]  /*1030*/  ISETP.EQ.OR P1, PT, R72, RZ, !P1 ;  /* 0x000000ff4800720c */ /* 0x000fe40004f22670 */
[----:B------:R-:W-:-:S02]  /*1040*/  SEL R0, R0, 0x2, P2 ;  /* 0x0000000200007807 */ /* 0x000fc40001000000 */
[----:B------:R-:W-:-:S05]  /*1050*/  SEL R3, RZ, 0x1, !P1 ;  /* 0x00000001ff037807 */ /* 0x000fca0004800000 */
[----:B------:R-:W-:Y:S02]  /*1060*/  IMAD.IADD R0, R3, 0x1, R0 ;  /* 0x0000000103007824 */ /* 0x000fe400078e0200 */
.L_x_17:
[----:B------:R-:W-:Y:S05]  /*1070*/  @!P0 BRA `(.L_x_18) ;  /* 0x0000000000b88947 */ /* 0x000fea0003800000 */
[----:B------:R-:W2:Y:S01]  /*1080*/  LDC.64 R4, c[0x0][0xb18] ;  /* 0x0002c600ff047b82 */ /* 0x000ea20000000a00 */
[----:B------:R-:W-:-:S07]  /*1090*/  ISETP.NE.AND P0, PT, R11, 0x1, PT ;  /* 0x000000010b00780c */ /* 0x000fce0003f05270 */
[----:B------:R-:W3:Y:S08]  /*10a0*/  LDC R10, c[0x0][0xb0c] ;  /* 0x0002c300ff0a7b82 */ /* 0x000ef00000000800 */
[----:B------:R-:W4:Y:S08]  /*10b0*/  LDC R13, c[0x0][0x370] ;  /* 0x0000dc00ff0d7b82 */ /* 0x000f300000000800 */
[----:B------:R-:W1:Y:S01]  /*10c0*/  LDC R12, c[0x0][0x374] ;  /* 0x0000dd00ff0c7b82 */ /* 0x000e620000000800 */
[----:B--2---:R-:W-:-:S07]  /*10d0*/  ISETP.NE.AND P1, PT, R4, 0x1, PT ;  /* 0x000000010400780c */ /* 0x004fce0003f25270 */
[----:B------:R-:W4:Y:S01]  /*10e0*/  LDC.64 R6, c[0x0][0xb10] ;  /* 0x0002c400ff067b82 */ /* 0x000f220000000a00 */
[----:B---3--:R-:W-:-:S07]  /*10f0*/  ISETP.NE.AND P2, PT, R10, 0x1, PT ;  /* 0x000000010a00780c */ /* 0x008fce0003f45270 */
[----:B------:R-:W2:Y:S08]  /*1100*/  LDC R9, c[0x0][0xb20] ;  /* 0x0002c800ff097b82 */ /* 0x000eb00000000800 */
[----:B------:R-:W3:Y:S01]  /*1110*/  LDC.64 R2, c[0x0][0xb28] ;  /* 0x0002ca00ff027b82 */ /* 0x000ee20000000a00 */
[----:B-1----:R-:W-:-:S04]  /*1120*/  IMAD.HI.U32 R14, R12, R5, RZ ;  /* 0x000000050c0e7227 */ /* 0x002fc800078e00ff */
[----:B----4-:R-:W-:-:S04]  /*1130*/  IMAD.HI.U32 R16, R13, R6, RZ ;  /* 0x000000060d107227 */ /* 0x010fc800078e00ff */
[----:B------:R-:W-:Y:S01]  /*1140*/  IMAD.HI.U32 R20, R19, R6, RZ ;  /* 0x0000000613147227 */ /* 0x000fe200078e00ff */
[----:B------:R-:W-:Y:S02]  /*1150*/  @P2 SHF.R.U32.HI R13, RZ, R7, R16 ;  /* 0x00000007ff0d2219 */ /* 0x000fe40000011610 */
[----:B--2---:R-:W-:Y:S01]  /*1160*/  @P1 SHF.R.U32.HI R12, RZ, R9, R14 ;  /* 0x00000009ff0c1219 */ /* 0x004fe2000001160e */
[----:B------:R-:W-:Y:S01]  /*1170*/  IMAD.HI.U32 R16, R18, R5, RZ ;  /* 0x0000000512107227 */ /* 0x000fe200078e00ff */
[----:B------:R-:W-:-:S04]  /*1180*/  SHF.R.U32.HI R20, RZ, R7, R20 ;  /* 0x00000007ff147219 */ /* 0x000fc80000011614 */
[----:B------:R-:W-:Y:S01]  /*1190*/  SHF.R.U32.HI R9, RZ, R9, R16 ;  /* 0x00000009ff097219 */ /* 0x000fe20000011610 */
[----:B---3--:R-:W-:Y:S01]  /*11a0*/  IMAD.HI.U32 R14, R12, R2, RZ ;  /* 0x000000020c0e7227 */ /* 0x008fe200078e00ff */
[----:B------:R-:W-:Y:S02]  /*11b0*/  SEL R5, R19, R20, !P2 ;  /* 0x0000001413057207 */ /* 0x000fe40005000000 */
[----:B------:R-:W-:Y:S01]  /*11c0*/  SEL R9, R18, R9, !P1 ;  /* 0x0000000912097207 */ /* 0x000fe20004800000 */
[----:B------:R-:W-:Y:S01]  /*11d0*/  IMAD.HI.U32 R6, R13, R2, RZ ;  /* 0x000000020d067227 */ /* 0x000fe200078e00ff */
[-C--:B------:R-:W-:Y:S02]  /*11e0*/  @P0 SHF.R.U32.HI R12, RZ, R3.reuse, R14 ;  /* 0x00000003ff0c0219 */ /* 0x080fe4000001160e */
[----:B------:R-:W-:Y:S02]  /*11f0*/  IADD3 R7, PT, PT, -R9, RZ, RZ ;  /* 0x000000ff09077210 */ /* 0x000fe40007ffe1ff */
[----:B------:R-:W-:Y:S01]  /*1200*/  @P0 SHF.R.U32.HI R13, RZ, R3, R6 ;  /* 0x00000003ff0d0219 */ /* 0x000fe20000011606 */
[----:B------:R-:W-:-:S02]  /*1210*/  IMAD R12, R12, R11, RZ ;  /* 0x0000000b0c0c7224 */ /* 0x000fc400078e02ff */
[----:B------:R-:W-:Y:S02]  /*1220*/  IMAD R7, R4, R7, R18 ;  /* 0x0000000704077224 */ /* 0x000fe400078e0212 */
[----:B------:R-:W-:Y:S01]  /*1230*/  IMAD R6, R13, R11, RZ ;  /* 0x0000000b0d067224 */ /* 0x000fe200078e02ff */
[----:B------:R-:W-:-:S04]  /*1240*/  ISETP.GE.AND P1, PT, R9, R12, PT ;  /* 0x0000000c0900720c */ /* 0x000fc80003f26270 */
[----:B------:R-:W-:Y:S01]  /*1250*/  ISETP.GE.OR P1, PT, R5, R6, P1 ;  /* 0x000000060500720c */ /* 0x000fe20000f26670 */
[----:B------:R-:W-:-:S05]  /*1260*/  IMAD.HI.U32 R6, R9, R2, RZ ;  /* 0x0000000209067227 */ /* 0x000fca00078e00ff */
[----:B------:R-:W-:-:S04]  /*1270*/  SHF.R.U32.HI R6, RZ, R3, R6 ;  /* 0x00000003ff067219 */ /* 0x000fc80000011606 */
[----:B------:R-:W-:-:S03]  /*1280*/  SEL R6, R9, R6, !P0 ;  /* 0x0000000609067207 */ /* 0x000fc60004000000 */
[----:B------:R-:W-:Y:S01]  /*1290*/  @!P1 IMAD.HI.U32 R12, R5, R2, RZ ;  /* 0x00000002050c9227 */ /* 0x000fe200078e00ff */
[----:B------:R-:W-:-:S04]  /*12a0*/  IADD3 R2, PT, PT, -R6, RZ, RZ ;  /* 0x000000ff06027210 */ /* 0x000fc80007ffe1ff */
[----:B------:R-:W-:Y:S01]  /*12b0*/  @!P1 SHF.R.U32.HI R12, RZ, R3, R12 ;  /* 0x00000003ff0c9219 */ /* 0x000fe2000001160c */
[----:B------:R-:W-:-:S03]  /*12c0*/  IMAD R2, R11, R2, R9 ;  /* 0x000000020b027224 */ /* 0x000fc600078e0209 */
[----:B------:R-:W-:-:S05]  /*12d0*/  @!P1 SEL R3, R5, R12, !P0 ;  /* 0x0000000c05039207 */ /* 0x000fca0004000000 */
[--C-:B------:R-:W-:Y:S02]  /*12e0*/  @!P1 IMAD.IADD R6, R6, 0x1, -R3.reuse ;  /* 0x0000000106069824 */ /* 0x100fe400078e0a03 */
[----:B------:R-:W-:Y:S01]  /*12f0*/  @!P1 IMAD R3, R2, R13, R3 ;  /* 0x0000000d02039224 */ /* 0x000fe200078e0203 */
[----:B------:R-:W-:Y:S01]  /*1300*/  IADD3 R2, PT, PT, -R5, RZ, RZ ;  /* 0x000000ff05027210 */ /* 0x000fe20007ffe1ff */
[----:B------:R-:W-:Y:S02]  /*1310*/  @!P1 IMAD R9, R6, R11, R5 ;  /* 0x0000000b06099224 */ /* 0x000fe400078e0205 */
[----:B------:R-:W-:Y:S02]  /*1320*/  @!P1 IMAD.MOV.U32 R5, RZ, RZ, R3 ;  /* 0x000000ffff059224 */ /* 0x000fe400078e0003 */
[----:B------:R-:W-:Y:S02]  /*1330*/  IMAD R2, R10, R2, R19 ;  /* 0x000000020a027224 */ /* 0x000fe400078e0213 */
[----:B------:R-:W-:-:S02]  /*1340*/  IMAD R18, R9, R4, R7 ;  /* 0x0000000409127224 */ /* 0x000fc400078e0207 */
[----:B------:R-:W-:Y:S02]  /*1350*/  IMAD R19, R5, R10, R2 ;  /* 0x0000000a05137224 */ /* 0x000fe400078e0202 */
.L_x_18:
[----:B------:R-:W-:-:S09]  /*1360*/  UISETP.NE.AND UP3, UPT, UR5, 0x1, UPT ;  /* 0x000000010500788c */ /* 0x000fd2000bf65270 */
[----:B------:R-:W-:Y:S05]  /*1370*/  BRA.U UP3, `(.L_x_19) ;  /* 0x0000000103407547 */ /* 0x000fea000b800000 */
[----:B------:R-:W2:Y:S08]  /*1380*/  LDC.64 R4, c[0x0][0xb10] ;  /* 0x0002c400ff047b82 */ /* 0x000eb00000000a00 */
[----:B------:R-:W3:Y:S08]  /*1390*/  LDC.64 R2, c[0x0][0xb18] ;  /* 0x0002c600ff027b82 */ /* 0x000ef00000000a00 */
[----:B------:R-:W4:Y:S08]  /*13a0*/  LDC R6, c[0x0][0xb20] ;  /* 0x0002c800ff067b82 */ /* 0x000f300000000800 */
[----:B------:R-:W1:Y:S01]  /*13b0*/  LDC R10, c[0x0][0xb0c] ;  /* 0x0002c300ff0a7b82 */ /* 0x000e620000000800 */
[----:B--2---:R-:W-:-:S05]  /*13c0*/  IMAD.HI.U32 R4, R19, R4, RZ ;  /* 0x0000000413047227 */ /* 0x004fca00078e00ff */
[----:B------:R-:W-:Y:S01]  /*13d0*/  SHF.R.U32.HI R4, RZ, R5, R4 ;  /* 0x00000005ff047219 */ /* 0x000fe20000011604 */
[----:B---3--:R-:W-:Y:S01]  /*13e0*/  IMAD.HI.U32 R3, R18, R3, RZ ;  /* 0x0000000312037227 */ /* 0x008fe200078e00ff */
[----:B------:R-:W-:-:S04]  /*13f0*/  ISETP.NE.AND P0, PT, R2, 0x1, PT ;  /* 0x000000010200780c */ /* 0x000fc80003f05270 */
[----:B----4-:R-:W-:-:S04]  /*1400*/  SHF.R.U32.HI R3, RZ, R6, R3 ;  /* 0x00000006ff037219 */ /* 0x010fc80000011603 */
[----:B------:R-:W-:Y:S02]  /*1410*/  SEL R3, R18, R3, !P0 ;  /* 0x0000000312037207 */ /* 0x000fe40004000000 */
[----:B-1----:R-:W-:-:S04]  /*1420*/  ISETP.NE.AND P1, PT, R10, 0x1, PT ;  /* 0x000000010a00780c */ /* 0x002fc80003f25270 */
[----:B------:R-:W-:-:S05]  /*1430*/  SEL R4, R19, R4, !P1 ;  /* 0x0000000413047207 */ /* 0x000fca0004800000 */
[----:B------:R-:W-:Y:S02]  /*1440*/  IMAD.IADD R5, R3, 0x1, -R4 ;  /* 0x0000000103057824 */ /* 0x000fe400078e0a04 */
[----:B------:R-:W-:Y:S02]  /*1450*/  IMAD.IADD R3, R4, 0x1, -R3 ;  /* 0x0000000104037824 */ /* 0x000fe400078e0a03 */
[----:B------:R-:W-:Y:S02]  /*1460*/  IMAD R19, R5, R10, R19 ;  /* 0x0000000a05137224 */ /* 0x000fe400078e0213 */
[----:B------:R-:W-:Y:S02]  /*1470*/  IMAD R18, R3, R2, R18 ;  /* 0x0000000203127224 */ /* 0x000fe400078e0212 */
.L_x_19:
[----:B------:R-:W-:Y:S05]  /*1480*/  BRA.U !UP1, `(.L_x_20) ;  /* 0x00000001090c7547 */ /* 0x000fea000b800000 */
[----:B------:R-:W-:Y:S01]  /*1490*/  UCGABAR_WAIT ;  /* 0x0000000000007dc7 */ /* 0x000fe20008000000 */
[----:B------:R-:W-:Y:S01]  /*14a0*/  CCTL.IVALL ;  /* 0x00000000ff00798f */ /* 0x000fe20002000000 */
[----:B------:R-:W-:Y:S05]  /*14b0*/  BRA `(.L_x_21) ;  /* 0x0000000000047947 */ /* 0x000fea0003800000 */
.L_x_20:
[----:B------:R-:W-:Y:S06]  /*14c0*/  BAR.SYNC.DEFER_BLOCKING 0x0 ;  /* 0x0000000000007b1d */ /* 0x000fec0000010000 */
.L_x_21:
[----:B------:R-:W-:Y:S05]  /*14d0*/  BRA.U UP2, `(.L_x_22) ;  /* 0x0000001d02187547 */ /* 0x000fea000b800000 */
[----:B------:R-:W2:Y:S01]  /*14e0*/  LDCU UR7, c[0x0][0x388] ;  /* 0x00007100ff0777ac */ /* 0x000ea20008000800 */
[----:B------:R-:W3:Y:S01]  /*14f0*/  LDC R11, c[0x0][0x370] ;  /* 0x0000dc00ff0b7b82 */ /* 0x000ee20000000800 */
[----:B------:R-:W-:Y:S01]  /*1500*/  PLOP3.LUT P0, PT, PT, PT, UP6, 0x80, 0x8 ;  /* 0x000000000008781c */ /* 0x000fe20003f0f068 */
[----:B------:R-:W-:Y:S01]  /*1510*/  IMAD.MOV.U32 R12, RZ, RZ, 0x1 ;  /* 0x00000001ff0c7424 */ /* 0x000fe200078e00ff */
[----:B------:R-:W4:Y:S01]  /*1520*/  LDCU UR5, c[0x0][0x38c] ;  /* 0x00007180ff0577ac */ /* 0x000f220008000800 */
[----:B------:R-:W-:Y:S01]  /*1530*/  ISETP.EQ.OR P4, PT, R8, RZ, P5 ;  /* 0x000000ff0800720c */ /* 0x000fe20002f82670 */
[----:B------:R-:W-:Y:S01]  /*1540*/  IMAD.MOV.U32 R10, RZ, RZ, RZ ;  /* 0x000000ffff0a7224 */ /* 0x000fe200078e00ff */
[----:B------:R-:W-:Y:S01]  /*1550*/  PLOP3.LUT P0, PT, P0, PT, PT, 0x8, 0x80 ;  /* 0x000000000080781c */ /* 0x000fe2000070e170 */
[----:B------:R-:W1:Y:S01]  /*1560*/  LDCU UR43, c[0x0][0x390] ;  /* 0x00007200ff2b77ac */ /* 0x000e620008000800 */
[----:B------:R-:W3:Y:S01]  /*1570*/  LDC R0, c[0x0][0x374] ;  /* 0x0000dd00ff007b82 */ /* 0x000ee20000000800 */
[----:B------:R-:W-:-:S02]  /*1580*/  UISETP.NE.AND UP1, UPT, UR4, URZ, UPT ;  /* 0x000000ff0400728c */ /* 0x000fc4000bf25270 */
[----:B------:R-:W-:Y:S01]  /*1590*/  USEL UR38, URZ, 0x1, UP5 ;  /* 0x00000001ff267887 */ /* 0x000fe2000a800000 */
[----:B------:R-:W1:Y:S01]  /*15a0*/  LDCU.64 UR44, c[0x0][0x348] ;  /* 0x00006900ff2c77ac */ /* 0x000e620008000a00 */
[----:B--2---:R-:W-:Y:S02]  /*15b0*/  UIADD3 UR7, UPT, UPT, UR7, 0x1f, URZ ;  /* 0x0000001f07077890 */ /* 0x004fe4000fffe0ff */
[----:B------:R-:W-:Y:S02]  /*15c0*/  USEL UR38, UR38, 0x2, UP1 ;  /* 0x0000000226267887 */ /* 0x000fe40008800000 */
[----:B------:R-:W-:Y:S01]  /*15d0*/  USHF.R.S32.HI UR6, URZ, 0x1f, UR7 ;  /* 0x0000001fff067899 */ /* 0x000fe20008011407 */
[----:B------:R-:W-:Y:S01]  /*15e0*/  UMOV UR41, URZ ;  /* 0x000000ff00297c82 */ /* 0x000fe20008000000 */
[----:B------:R-:W-:Y:S02]  /*15f0*/  UMOV UR29, URZ ;  /* 0x000000ff001d7c82 */ /* 0x000fe40008000000 */
[----:B------:R-:W-:Y:S01]  /*1600*/  ULEA.HI UR6, UR6, UR7, URZ, 0x5 ;  /* 0x0000000706067291 */ /* 0x000fe2000f8f28ff */
[----:B------:R-:W-:-:S03]  /*1610*/  UMOV UR40, URZ ;  /* 0x000000ff00287c82 */ /* 0x000fc60008000000 */
[----:B------:R-:W-:-:S04]  /*1620*/  USHF.R.S32.HI UR6, URZ, 0x5, UR6 ;  /* 0x00000005ff067899 */ /* 0x000fc80008011406 */
[----:B----4-:R-:W-:-:S04]  /*1630*/  UIMAD UR5, UR6, UR5, URZ ;  /* 0x00000005060572a4 */ /* 0x010fc8000f8e02ff */
[----:B-1----:R-:W-:-:S04]  /*1640*/  UIMAD UR43, UR5, UR43, URZ ;  /* 0x0000002b052b72a4 */ /* 0x002fc8000f8e02ff */
[----:B------:R-:W-:Y:S02]  /*1650*/  UISETP.NE.AND UP2, UPT, UR43, URZ, UPT ;  /* 0x000000ff2b00728c */ /* 0x000fe4000bf45270 */
[----:B------:R-:W-:-:S04]  /*1660*/  UISETP.LT.U32.AND UP0, UPT, UR43, 0xc, UPT ;  /* 0x0000000c2b00788c */ /* 0x000fc8000bf01070 */
[----:B------:R-:W-:-:S04]  /*1670*/  USEL UR42, UR43, 0xc, UP0 ;  /* 0x0000000c2b2a7887 */ /* 0x000fc80008000000 */
[----:B------:R-:W-:Y:S02]  /*1680*/  UIADD3 UR31, UPT, UPT, UR42, -0x1, URZ ;  /* 0xffffffff2a1f7890 */ /* 0x000fe4000fffe0ff */
[----:B------:R-:W-:Y:S02]  /*1690*/  @!UP2 UIADD3 UR31, UPT, UPT, UR42, URZ, URZ ;  /* 0x000000ff2a1fa290 */ /* 0x000fe4000fffe0ff */
[----:B------:R-:W-:Y:S02]  /*16a0*/  UIADD3 UR42, UPT, UPT, UR43, -UR42, URZ ;  /* 0x8000002a2b2a7290 */ /* 0x000fe4000fffe0ff */
[----:B---3--:R-:W-:-:S12]  /*16b0*/  UIADD3 UR31, UPT, UPT, UR31, 0x1, URZ ;  /* 0x000000011f1f7890 */ /* 0x008fd8000fffe0ff */
.L_x_40:
[----:B------:R-:W1:Y:S01]  /*16c0*/  S2UR UR30, SR_CgaCtaId ;  /* 0x00000000001e79c3 */ /* 0x000e620000008800 */
[----:B------:R-:W-:Y:S01]  /*16d0*/  UMOV UR4, 0x400 ;  /* 0x0000040000047882 */ /* 0x000fe20000000000 */
[----:B------:R-:W-:Y:S01]  /*16e0*/  SHF.L.U32 R2, R12, 0x1f, RZ ;  /* 0x0000001f0c027819 */ /* 0x000fe200000006ff */
[----:B------:R-:W-:Y:S01]  /*16f0*/  UISETP.NE.AND UP0, UPT, UR43, URZ, UPT ;  /* 0x000000ff2b00728c */ /* 0x000fe2000bf05270 */
[----:B------:R-:W-:Y:S01]  /*1700*/  R2UR UR34, R18 ;  /* 0x00000000122272ca */ /* 0x000fe200000e0000 */
[----:B------:R-:W-:Y:S01]  /*1710*/  IMAD.SHL.U32 R19, R19, 0x40, RZ ;  /* 0x0000004013137824 */ /* 0x000fe200078e00ff */
[----:B------:R-:W-:Y:S01]  /*1720*/  UMOV UR39, URZ ;  /* 0x000000ff00277c82 */ /* 0x000fe20008000000 */
[----:B------:R-:W-:Y:S01]  /*1730*/  UMOV UR37, URZ ;  /* 0x000000ff00257c82 */ /* 0x000fe20008000000 */
[----:B------:R-:W-:-:S09]  /*1740*/  UMOV UR36, URZ ;  /* 0x000000ff00247c82 */ /* 0x000fd20008000000 */
[----:B------:R-:W-:Y:S02]  /*1750*/  USHF.L.U32 UR34, UR34, 0x6, URZ ;  /* 0x0000000622227899 */ /* 0x000fe400080006ff */
[----:B-1----:R-:W-:-:S04]  /*1760*/  ULEA UR30, UR30, UR4, 0x18 ;  /* 0x000000041e1e7291 */ /* 0x002fc8000f8ec0ff */
[----:B------:R-:W-:-:S09]  /*1770*/  ULEA UR4, UR41, UR30, 0x3 ;  /* 0x0000001e29047291 */ /* 0x000fd2000f8e18ff */
[----:B----4-:R1:W2:Y:S01]  /*1780*/  SYNCS.PHASECHK.TRANS64.TRYWAIT P2, [UR4+0x60], R2 ;  /* 0x00006002ff0075a7 */ /* 0x0102a20008041104 */
[----:B---3--:R-:W-:Y:S05]  /*1790*/  BRA.U !UP0, `(.L_x_23) ;  /* 0x0000000508987547 */ /* 0x008fea000b800000 */
[----:B------:R-:W3:Y:S01]  /*17a0*/  LDC.64 R8, c[0x0][0x480] ;  /* 0x00012000ff087b82 */ /* 0x000ee20000000a00 */
[----:B------:R-:W4:Y:S01]  /*17b0*/  LDCU UR25, c[0x0][0x390] ;  /* 0x00007200ff1977ac */ /* 0x000f220008000800 */
[----:B------:R-:W2:Y:S06]  /*17c0*/  LDCU UR26, c[0x0][0x38c] ;  /* 0x00007180ff1a77ac */ /* 0x000eac0008000800 */
[----:B------:R-:W4:Y:S01]  /*17d0*/  LDC.64 R6, c[0x0][0x488] ;  /* 0x00012200ff067b82 */ /* 0x000f220000000a00 */
[----:B------:R-:W2:Y:S01]  /*17e0*/  LDCU.64 UR14, c[0x0][0x4b8] ;  /* 0x00009700ff0e77ac */ /* 0x000ea20008000a00 */
[----:B------:R-:W-:-:S02]  /*17f0*/  UIADD3 UR40, UPT, UPT, UR31, UR29, URZ ;  /* 0x0000001d1f287290 */ /* 0x000fc4000fffe0ff */
[----:B------:R-:W-:-:S04]  /*1800*/  UIADD3 UR10, UPT, UPT, UR34, 0x20, URZ ;  /* 0x00000020220a7890 */ /* 0x000fc8000fffe0ff */
[----:B-1----:R-:W1:Y:S01]  /*1810*/  LDC.64 R2, c[0x0][0x490] ;  /* 0x00012400ff027b82 */ /* 0x002e620000000a00 */
[----:B------:R-:W-:Y:S01]  /*1820*/  UMOV UR39, URZ ;  /* 0x000000ff00277c82 */ /* 0x000fe20008000000 */
[----:B------:R-:W-:Y:S01]  /*1830*/  UMOV UR27, UR41 ;  /* 0x00000029001b7c82 */ /* 0x000fe20008000000 */
[----:B------:R-:W-:Y:S01]  /*1840*/  UMOV UR36, URZ ;  /* 0x000000ff00247c82 */ /* 0x000fe20008000000 */
[----:B------:R-:W-:Y:S01]  /*1850*/  UMOV UR37, URZ ;  /* 0x000000ff00257c82 */ /* 0x000fe20008000000 */
[----:B---3--:R-:W-:Y:S01]  /*1860*/  IMAD.HI.U32 R9, R19, R9, RZ ;  /* 0x0000000913097227 */ /* 0x008fe200078e00ff */
[----:B------:R-:W-:Y:S02]  /*1870*/  ISETP.NE.AND P1, PT, R8, 0x1, PT ;  /* 0x000000010800780c */ /* 0x000fe40003f25270 */
[----:B------:R-:W3:Y:S02]  /*1880*/  LDC.64 R4, c[0x0][0x4b0] ;  /* 0x00012c00ff047b82 */ /* 0x000ee40000000a00 */
[----:B----4-:R-:W-:-:S04]  /*1890*/  SHF.R.U32.HI R6, RZ, R6, R9 ;  /* 0x00000006ff067219 */ /* 0x010fc80000011609 */
[----:B------:R-:W-:Y:S02]  /*18a0*/  SEL R6, R19, R6, !P1 ;  /* 0x0000000613067207 */ /* 0x000fe40004800000 */
[----:B------:R-:W-:Y:S02]  /*18b0*/  ISETP.NE.AND P1, PT, R7, 0x1, PT ;  /* 0x000000010700780c */ /* 0x000fe40003f25270 */
[C---:B------:R-:W-:Y:S01]  /*18c0*/  R2UR UR4, R6.reuse ;  /* 0x00000000060472ca */ /* 0x040fe200000e0000 */
[----:B-1----:R-:W-:-:S04]  /*18d0*/  IMAD.HI.U32 R2, R6, R2, RZ ;  /* 0x0000000206027227 */ /* 0x002fc800078e00ff */
[----:B------:R-:W-:Y:S01]  /*18e0*/  IMAD.MOV R14, RZ, RZ, -R6 ;  /* 0x000000ffff0e7224 */ /* 0x000fe200078e0a06 */
[----:B------:R-:W-:-:S03]  /*18f0*/  SHF.R.U32.HI R2, RZ, R3, R2 ;  /* 0x00000003ff027219 */ /* 0x000fc60000011602 */
[----:B------:R-:W-:Y:S01]  /*1900*/  IMAD R14, R8, R14, R19 ;  /* 0x0000000e080e7224 */ /* 0x000fe200078e0213 */
[----:B------:R-:W-:Y:S01]  /*1910*/  R2UR UR21, R2 ;  /* 0x00000000021572ca */ /* 0x000fe200000e0000 */
[----:B------:R-:W-:Y:S01]  /*1920*/  VOTEU.ANY UP0, P1 ;  /* 0x0000000000ff7886 */ /* 0x000fe20000800100 */
[----:B------:R-:W1:Y:S01]  /*1930*/  LDC.64 R2, c[0x0][0x4d0] ;  /* 0x00013400ff027b82 */ /* 0x000e620000000a00 */
[----:B---3--:R-:W-:Y:S02]  /*1940*/  R2UR UR8, R4 ;  /* 0x00000000040872ca */ /* 0x008fe400000e0000 */
[----:B------:R-:W-:Y:S02]  /*1950*/  R2UR UR9, R14 ;  /* 0x000000000e0972ca */ /* 0x000fe400000e0000 */
[----:B------:R-:W-:-:S06]  /*1960*/  R2UR UR6, R5 ;  /* 0x00000000050672ca */ /* 0x000fcc00000e0000 */
[----:B------:R-:W-:Y:S01]  /*1970*/  USEL UR21, UR4, UR21, !UP0 ;  /* 0x0000001504157287 */ /* 0x000fe2000c000000 */
[----:B------:R-:W3:Y:S05]  /*1980*/  LDCU.64 UR4, c[0x0][0x4d8] ;  /* 0x00009b00ff0477ac */ /* 0x000eea0008000a00 */
[----:B------:R-:W-:-:S04]  /*1990*/  IMAD R9, RZ, RZ, -UR21 ;  /* 0x80000015ff097e24 */ /* 0x000fc8000f8e02ff */
[----:B------:R-:W-:Y:S01]  /*19a0*/  IMAD R9, R7, R9, R6 ;  /* 0x0000000907097224 */ /* 0x000fe200078e0206 */
[----:B-1----:R-:W-:-:S04]  /*19b0*/  R2UR UR19, R2 ;  /* 0x00000000021372ca */ /* 0x002fc800000e0000 */
[----:B------:R-:W-:Y:S02]  /*19c0*/  R2UR UR7, R9 ;  /* 0x00000000090772ca */ /* 0x000fe400000e0000 */
[----:B------:R-:W-:-:S07]  /*19d0*/  R2UR UR20, R3 ;  /* 0x00000000031472ca */ /* 0x000fce00000e0000 */
[----:B------:R-:W-:-:S06]  /*19e0*/  UIMAD UR19, UR9, UR8, UR19 ;  /* 0x00000008091372a4 */ /* 0x000fcc000f8e0213 */
[----:B--23--:R-:W-:-:S12]  /*19f0*/  UIMAD UR20, UR7, UR6, UR20 ;  /* 0x00000006071472a4 */ /* 0x00cfd8000f8e0214 */
.L_x_29:
[----:B--2---:R-:W-:Y:S01]  /*1a00*/  @!P5 MOV R3, 0x4000 ;  /* 0x000040000003d802 */ /* 0x004fe20000000f00 */
[----:B------:R-:W-:Y:S01]  /*1a10*/  ULEA UR17, UR27, UR30, 0x3 ;  /* 0x0000001e1b117291 */ /* 0x000fe2000f8e18ff */
[----:B----4-:R-:W-:Y:S11]  /*1a20*/  @P2 BRA `(.L_x_24) ;  /* 0x00000000000c2947 */ /* 0x010ff60003800000 */
[----:B------:R-:W-:Y:S04]  /*1a30*/  SHF.L.U32 R5, R12, 0x1f, RZ ;  /* 0x0000001f0c057819 */ /* 0x000fe800000006ff */
[----:B------:R-:W1:Y:S02]  /*1a40*/  SYNCS.PHASECHK.TRANS64.TRYWAIT P1, [UR17+0x60], R5 ;  /* 0x00006005ff0075a7 */ /* 0x000e640008021111 */
[----:B-1----:R-:W-:Y:S05]  /*1a50*/  @!P1 BRA `(.L_x_25) ;  /* 0x00000060000c9947 */ /* 0x002fea0003800000 */
.L_x_24:
[----:B------:R2:W-:Y:S01]  /*1a60*/  @!P5 SYNCS.ARRIVE.TRANS64 RZ, [UR17], R3 ;  /* 0x00000003ffffd9a7 */ /* 0x0005e20008000011 */
[----:B------:R-:W-:Y:S04]  /*1a70*/  ULOP3.LUT UR6, UR38, 0x2, URZ, 0xfc, !UPT ;  /* 0x0000000226067892 */ /* 0x000fe8000f8efcff */
[----:B------:R-:W-:Y:S09]  /*1a80*/  UISETP.NE.AND UP0, UPT, UR6, 0x2, UPT ;  /* 0x000000020600788c */ /* 0x000ff2000bf05270 */
[----:B------:R-:W-:Y:S05]  /*1a90*/  BRA.U UP0, `(.L_x_26) ;  /* 0x0000000100047547 */ /* 0x000fea000b800000 */
[----:B------:R-:W-:Y:S05]  /*1aa0*/  BPT.TRAP 0x1 ;  /* 0x000000040000795c */ /* 0x000fea0000300000 */
.L_x_26:
[----:B------:R-:W-:Y:S04]  /*1ab0*/  BSSY.RECONVERGENT B0, `(.L_x_27) ;  /* 0x0000003000007945 */ /* 0x000fe80003800200 */
[----:B------:R-:W-:Y:S05]  /*1ac0*/  @P4 BRA `(.L_x_28) ;  /* 0x0000000000044947 */ /* 0x000fea0003800000 */
[----:B------:R-:W-:Y:S05]  /*1ad0*/  BPT.TRAP 0x1 ;  /* 0x000000040000795c */ /* 0x000fea0000300000 */
.L_x_28:
[----:B------:R-:W-:Y:S05]  /*1ae0*/  BSYNC.RECONVERGENT B0 ;  /* 0x0000000000007941 */ /* 0x000fea0003800200 */
.L_x_27:
[----:B------:R-:W-:Y:S02]  /*1af0*/  UIADD3 UR41, UPT, UPT, UR27, 0x1, URZ ;  /* 0x000000011b297890 */ /* 0x000fe4000fffe0ff */
[----:B------:R-:W-:Y:S02]  /*1b00*/  UIMAD UR7, UR36, UR14, UR4 ;  /* 0x0000000e240772a4 */ /* 0x000fe4000f8e0204 */
[----:B------:R-:W-:Y:S02]  /*1b10*/  UISETP.NE.AND UP0, UPT, UR41, 0xc, UPT ;  /* 0x0000000c2900788c */ /* 0x000fe4000bf05270 */
[----:B------:R-:W-:Y:S02]  /*1b20*/  UIMAD UR6, UR37, UR15, UR5 ;  /* 0x0000000f250672a4 */ /* 0x000fe4000f8e0205 */
[----:B------:R-:W-:Y:S02]  /*1b30*/  USEL UR9, URZ, 0x1, UP0 ;  /* 0x00000001ff097887 */ /* 0x000fe40008000000 */
[----:B------:R-:W-:Y:S02]  /*1b40*/  USEL UR41, UR41, URZ, UP0 ;  /* 0x000000ff29297287 */ /* 0x000fe40008000000 */
[----:B------:R-:W-:Y:S02]  /*1b50*/  UIADD3 UR52, UP1, UPT, UR44, 0x80, URZ ;  /* 0x000000802c347890 */ /* 0x000fe4000ff3e0ff */
[----:B------:R-:W-:Y:S01]  /*1b60*/  ULEA UR8, UR41, UR30, 0x3 ;  /* 0x0000001e29087291 */ /* 0x000fe2000f8e18ff */
[----:B------:R-:W-:Y:S01]  /*1b70*/  LOP3.LUT R12, R12, UR9, RZ, 0x3c, !PT ;  /* 0x000000090c0c7c12 */ /* 0x000fe2000f8e3cff */
[----:B------:R-:W-:Y:S02]  /*1b80*/  ULEA UR16, UR27, UR30, 0xd ;  /* 0x0000001e1b107291 */ /* 0x000fe4000f8e68ff */
[----:B------:R-:W-:Y:S01]  /*1b90*/  UPRMT UR48, UR7, 0x40, UR6 ;  /* 0x0000004007307896 */ /* 0x000fe20008000006 */
[----:B-1----:R-:W-:Y:S01]  /*1ba0*/  SHF.L.U32 R2, R12, 0x1f, RZ ;  /* 0x0000001f0c027819 */ /* 0x002fe200000006ff */
[----:B------:R-:W-:Y:S02]  /*1bb0*/  USHF.L.U32 UR18, UR39, 0x5, URZ ;  /* 0x0000000527127899 */ /* 0x000fe400080006ff */
[----:B------:R-:W-:Y:S01]  /*1bc0*/  UIADD3.X UR53, UPT, UPT, URZ, UR45, URZ, UP1, !UPT ;  /* 0x0000002dff357290 */ /* 0x000fe20008ffe4ff */
[----:B------:R3:W4:Y:S01]  /*1bd0*/  SYNCS.PHASECHK.TRANS64.TRYWAIT P2, [UR8+0x60], R2 ;  /* 0x00006002ff0075a7 */ /* 0x0007220008041108 */
[----:B------:R-:W-:Y:S02]  /*1be0*/  ULEA UR8, UR27, UR23, 0xb ;  /* 0x000000171b087291 */ /* 0x000fe4000f8e58ff */
[----:B------:R-:W-:Y:S02]  /*1bf0*/  UIADD3 UR16, UPT, UPT, UR16, 0x6800, URZ ;  /* 0x0000680010107890 */ /* 0x000fe4000fffe0ff */
[----:B------:R-:W-:Y:S02]  /*1c00*/  UPRMT UR49, UR48, 0x5410, URZ ;  /* 0x0000541030317896 */ /* 0x000fe400080000ff */
[----:B------:R-:W-:Y:S02]  /*1c10*/  UIADD3 UR50, UP0, UPT, UR44, 0x180, URZ ;  /* 0x000001802c327890 */ /* 0x000fe4000ff1e0ff */
[----:B------:R-:W-:Y:S02]  /*1c20*/  ULEA UR8, UR8, UR30, 0x2 ;  /* 0x0000001e08087291 */ /* 0x000fe4000f8e10ff */
[----:B------:R-:W-:Y:S02]  /*1c30*/  UIADD3.X UR51, UPT, UPT, URZ, UR45, URZ, UP0, !UPT ;  /* 0x0000002dff337290 */ /* 0x000fe400087fe4ff */
[----:B------:R-:W-:Y:S01]  /*1c40*/  ULOP3.LUT UR35, UR22, UR18, URZ, 0xfc, !UPT ;  /* 0x0000001216237292 */ /* 0x000fe2000f8efcff */
[----:B------:R-:W-:Y:S01]  /*1c50*/  UTMALDG.4D.IM2COL [UR16], [UR52], UR49 ;  /* 0x00000010340073b4 */ /* 0x000fe20008058031 */
[----:B------:R-:W-:Y:S02]  /*1c60*/  UIADD3 UR32, UPT, UPT, UR8, 0x1e800, URZ ;  /* 0x0001e80008207890 */ /* 0x000fe4000fffe0ff */
[----:B------:R-:W-:Y:S02]  /*1c70*/  UIADD3 UR28, UPT, UPT, UR36, 0x1, URZ ;  /* 0x00000001241c7890 */ /* 0x000fe4000fffe0ff */
[----:B------:R-:W-:Y:S02]  /*1c80*/  UIADD3 UR8, UPT, UPT, UR8, 0x1f800, URZ ;  /* 0x0001f80008087890 */ /* 0x000fe4000fffe0ff */
[----:B------:R-:W-:Y:S02]  /*1c90*/  UISETP.NE.AND UP2, UPT, UR28, UR26, UPT ;  /* 0x0000001a1c00728c */ /* 0x000fe4000bf45270 */
[----:B------:R-:W-:Y:S02]  /*1ca0*/  UIADD3 UR27, UPT, UPT, UR37, 0x1, URZ ;  /* 0x00000001251b7890 */ /* 0x000fe4000fffe0ff */
[----:B------:R-:W-:Y:S02]  /*1cb0*/  UIADD3 UR29, UPT, UPT, UR29, 0x1, URZ ;  /* 0x000000011d1d7890 */ /* 0x000fe4000fffe0ff */
[----:B------:R-:W-:Y:S01]  /*1cc0*/  UIADD3 UR48, UPT, UPT, UR39, 0x1, URZ ;  /* 0x0000000127307890 */ /* 0x000fe2000fffe0ff */
[----:B------:R-:W-:Y:S01]  /*1cd0*/  UMOV UR24, 0x30000 ;  /* 0x0003000000187882 */ /* 0x000fe20000000000 */
[----:B------:R-:W-:Y:S01]  /*1ce0*/  UMOV UR46, 0x0 ;  /* 0x00000000002e7882 */ /* 0x000fe20000000000 */
[----:B------:R-:W-:Y:S02]  /*1cf0*/  UMOV UR47, 0x10000000 ;  /* 0x10000000002f7882 */ /* 0x000fe40000000000 */
[----:B------:R-:W-:Y:S01]  /*1d00*/  @UP2 UIADD3 UR27, UPT, UPT, UR37, URZ, URZ ;  /* 0x000000ff251b2290 */ /* 0x000fe2000fffe0ff */
[----:B------:R-:W-:Y:S01]  /*1d10*/  UMOV UR33, UR17 ;  /* 0x0000001100217c82 */ /* 0x000fe20008000000 */
[----:B------:R-:W-:Y:S01]  /*1d20*/  UMOV UR12, UR36 ;  /* 0x00000024000c7c82 */ /* 0x000fe20008000000 */
[----:B------:R1:W-:Y:S01]  /*1d30*/  UTMALDG.4D.MULTICAST [UR32], [UR50], UR24, desc[UR46] ;  /* 0x00002e20320073b4 */ /* 0x0003e20008019818 */
[----:B------:R-:W-:Y:S01]  /*1d40*/  UISETP.NE.AND UP0, UPT, UR27, UR25, UPT ;  /* 0x000000191b00728c */ /* 0x000fe2000bf05270 */
[----:B------:R-:W-:Y:S01]  /*1d50*/  UMOV UR13, UR37 ;  /* 0x00000025000d7c82 */ /* 0x000fe20008000000 */
[----:B------:R-:W-:Y:S01]  /*1d60*/  UMOV UR9, UR17 ;  /* 0x0000001100097c82 */ /* 0x000fe20008000000 */
[----:B------:R-:W-:Y:S02]  /*1d70*/  UMOV UR11, UR35 ;  /* 0x00000023000b7c82 */ /* 0x000fe40008000000 */
[----:B------:R3:W-:Y:S06]  /*1d80*/  UTMALDG.4D.MULTICAST [UR8], [UR50], UR24, desc[UR46] ;  /* 0x00002e08320073b4 */ /* 0x0007ec0008019818 */
[----:B------:R-:W-:Y:S07]  /*1d90*/  @UP0 UIADD3 UR48, UPT, UPT, UR39, URZ, URZ ;  /* 0x000000ff27300290 */ /* 0x000fee000fffe0ff */
[----:B------:R-:W-:Y:S01]  /*1da0*/  UMOV UR39, UR48 ;  /* 0x0000003000277c82 */ /* 0x000fe20008000000 */
[----:B-1----:R-:W-:Y:S02]  /*1db0*/  USEL UR37, UR27, URZ, UP0 ;  /* 0x000000ff1b257287 */ /* 0x002fe40008000000 */
[----:B------:R-:W-:Y:S02]  /*1dc0*/  UISETP.NE.AND UP0, UPT, UR29, UR40, UPT ;  /* 0x000000281d00728c */ /* 0x000fe4000bf05270 */
[----:B------:R-:W-:Y:S01]  /*1dd0*/  USEL UR36, UR28, URZ, UP2 ;  /* 0x000000ff1c247287 */ /* 0x000fe20009000000 */
[----:B------:R-:W-:Y:S06]  /*1de0*/  UMOV UR27, UR41 ;  /* 0x00000029001b7c82 */ /* 0x000fec0008000000 */
[----:B---3--:R-:W-:Y:S05]  /*1df0*/  BRA.U UP0, `(.L_x_29) ;  /* 0xfffffffd00007547 */ /* 0x008fea000b83ffff */
.L_x_23:
[----:B------:R-:W-:Y:S01]  /*1e00*/  ULEA UR4, UR41, UR30, 0x3 ;  /* 0x0000001e29047291 */ /* 0x000fe2000f8e18ff */
[----:B-1----:R-:W-:Y:S01]  /*1e10*/  SHF.L.U32 R2, R12, 0x1f, RZ ;  /* 0x0000001f0c027819 */ /* 0x002fe200000006ff */
[----:B------:R-:W-:Y:S01]  /*1e20*/  @!P0 SYNCS.ARRIVE.TRANS64.A1T0 RZ, [UR30+0xf8], RZ ;  /* 0x0000f8ffffff89a7 */ /* 0x000fe2000810001e */
[----:B------:R-:W-:-:S06]  /*1e30*/  UISETP.GE.AND UP0, UPT, UR42, 0x1, UPT ;  /* 0x000000012a00788c */ /* 0x000fcc000bf06270 */
[----:B------:R1:W3:Y:S03]  /*1e40*/  SYNCS.PHASECHK.TRANS64.TRYWAIT P1, [UR4+0x60], R2 ;  /* 0x00006002ff0075a7 */ /* 0x0002e60008021104 */
[----:B------:R-:W-:Y:S05]  /*1e50*/  BRA.U !UP0, `(.L_x_30) ;  /* 0x0000000508a07547 */ /* 0x000fea000b800000 */
[----:B------:R-:W4:Y:S01]  /*1e60*/  LDC.64 R8, c[0x0][0x480] ;  /* 0x00012000ff087b82 */ /* 0x000f220000000a00 */
[----:B------:R-:W3:Y:S01]  /*1e70*/  LDCU UR35, c[0x0][0x390] ;  /* 0x00007200ff2377ac */ /* 0x000ee20008000800 */
[----:B------:R-:W3:Y:S06]  /*1e80*/  LDCU UR46, c[0x0][0x38c] ;  /* 0x00007180ff2e77ac */ /* 0x000eec0008000800 */
[----:B------:R-:W4:Y:S01]  /*1e90*/  LDC.64 R6, c[0x0][0x488] ;  /* 0x00012200ff067b82 */ /* 0x000f220000000a00 */
[----:B------:R-:W3:Y:S01]  /*1ea0*/  LDCU.64 UR14, c[0x0][0x4b8] ;  /* 0x00009700ff0e77ac */ /* 0x000ee20008000a00 */
[----:B------:R-:W-:-:S02]  /*1eb0*/  UIADD3 UR40, UPT, UPT, UR42, UR40, URZ ;  /* 0x000000282a287290 */ /* 0x000fc4000fffe0ff */
[----:B------:R-:W-:-:S04]  /*1ec0*/  UIADD3 UR10, UPT, UPT, UR34, 0x20, URZ ;  /* 0x00000020220a7890 */ /* 0x000fc8000fffe0ff */
[----:B-12---:R-:W1:Y:S01]  /*1ed0*/  LDC.64 R2, c[0x0][0x490] ;  /* 0x00012400ff027b82 */ /* 0x006e620000000a00 */
[----:B------:R-:W-:Y:S01]  /*1ee0*/  UMOV UR49, UR42 ;  /* 0x0000002a00317c82 */ /* 0x000fe20008000000 */
[----:B------:R-:W-:Y:S01]  /*1ef0*/  UMOV UR24, UR41 ;  /* 0x0000002900187c82 */ /* 0x000fe20008000000 */
[----:B----4-:R-:W-:Y:S01]  /*1f00*/  IMAD.HI.U32 R9, R19, R9, RZ ;  /* 0x0000000913097227 */ /* 0x010fe200078e00ff */
[----:B------:R-:W-:-:S04]  /*1f10*/  ISETP.NE.AND P0, PT, R8, 0x1, PT ;  /* 0x000000010800780c */ /* 0x000fc80003f05270 */
[----:B------:R-:W2:Y:S01]  /*1f20*/  LDC.64 R4, c[0x0][0x4b0] ;  /* 0x00012c00ff047b82 */ /* 0x000ea20000000a00 */
[----:B------:R-:W-:-:S04]  /*1f30*/  SHF.R.U32.HI R6, RZ, R6, R9 ;  /* 0x00000006ff067219 */ /* 0x000fc80000011609 */
        /* <DEDUP_REMOVED lines=10> */
[----:B--2---:R-:W-:Y:S02]  /*1fe0*/  R2UR UR8, R4 ;  /* 0x00000000040872ca */ /* 0x004fe400000e0000 */
[----:B------:R-:W-:Y:S02]  /*1ff0*/  R2UR UR9, R9 ;  /* 0x00000000090972ca */ /* 0x000fe400000e0000 */
[----:B------:R-:W-:-:S06]  /*2000*/  R2UR UR6, R5 ;  /* 0x00000000050672ca */ /* 0x000fcc00000e0000 */
[----:B------:R-:W-:Y:S01]  /*2010*/  USEL UR29, UR4, UR29, !UP0 ;  /* 0x0000001d041d7287 */ /* 0x000fe2000c000000 */
[----:B------:R-:W2:Y:S05]  /*2020*/  LDCU.64 UR4, c[0x0][0x4d8] ;  /* 0x00009b00ff0477ac */ /* 0x000eaa0008000a00 */
[----:B------:R-:W-:-:S04]  /*2030*/  IMAD R14, RZ, RZ, -UR29 ;  /* 0x8000001dff0e7e24 */ /* 0x000fc8000f8e02ff */
[----:B------:R-:W-:Y:S01]  /*2040*/  IMAD R14, R7, R14, R6 ;  /* 0x0000000e070e7224 */ /* 0x000fe200078e0206 */
[----:B-1----:R-:W-:-:S04]  /*2050*/  R2UR UR27, R2 ;  /* 0x00000000021b72ca */ /* 0x002fc800000e0000 */
[----:B------:R-:W-:Y:S02]  /*2060*/  R2UR UR7, R14 ;  /* 0x000000000e0772ca */ /* 0x000fe400000e0000 */
[----:B------:R-:W-:-:S07]  /*2070*/  R2UR UR28, R3 ;  /* 0x00000000031c72ca */ /* 0x000fce00000e0000 */
[----:B------:R-:W-:-:S06]  /*2080*/  UIMAD UR27, UR9, UR8, UR27 ;  /* 0x00000008091b72a4 */ /* 0x000fcc000f8e021b */
[----:B--23--:R-:W-:-:S12]  /*2090*/  UIMAD UR28, UR7, UR6, UR28 ;  /* 0x00000006071c72a4 */ /* 0x00cfd8000f8e021c */
.L_x_36:
[----:B--2---:R-:W-:Y:S01]  /*20a0*/  @!P5 MOV R3, 0x4000 ;  /* 0x000040000003d802 */ /* 0x004fe20000000f00 */
[----:B------:R-:W-:Y:S01]  /*20b0*/  ULEA UR25, UR24, UR30, 0x3 ;  /* 0x0000001e18197291 */ /* 0x000fe2000f8e18ff */
[----:B---3--:R-:W-:Y:S11]  /*20c0*/  @P1 BRA `(.L_x_31) ;  /* 0x00000000000c1947 */ /* 0x008ff60003800000 */
[----:B------:R-:W-:Y:S04]  /*20d0*/  SHF.L.U32 R5, R12, 0x1f, RZ ;  /* 0x0000001f0c057819 */ /* 0x000fe800000006ff */
[----:B------:R-:W1:Y:S02]  /*20e0*/  SYNCS.PHASECHK.TRANS64.TRYWAIT P0, [UR25+0x60], R5 ;  /* 0x00006005ff0075a7 */ /* 0x000e640008001119 */
[----:B-1----:R-:W-:Y:S05]  /*20f0*/  @!P0 BRA `(.L_x_32) ;  /* 0x00000058007c8947 */ /* 0x002fea0003800000 */
.L_x_31:
[----:B------:R2:W-:Y:S01]  /*2100*/  @!P5 SYNCS.ARRIVE.TRANS64 RZ, [UR25], R3 ;  /* 0x00000003ffffd9a7 */ /* 0x0005e20008000019 */
[----:B------:R-:W-:Y:S04]  /*2110*/  ULOP3.LUT UR6, UR38, 0x2, URZ, 0xfc, !UPT ;  /* 0x0000000226067892 */ /* 0x000fe8000f8efcff */
[----:B------:R-:W-:Y:S09]  /*2120*/  UISETP.NE.AND UP0, UPT, UR6, 0x2, UPT ;  /* 0x000000020600788c */ /* 0x000ff2000bf05270 */
[----:B------:R-:W-:Y:S05]  /*2130*/  BRA.U UP0, `(.L_x_33) ;  /* 0x0000000100047547 */ /* 0x000fea000b800000 */
[----:B------:R-:W-:Y:S05]  /*2140*/  BPT.TRAP 0x1 ;  /* 0x000000040000795c */ /* 0x000fea0000300000 */
.L_x_33:
[----:B------:R-:W-:Y:S04]  /*2150*/  BSSY.RECONVERGENT B0, `(.L_x_34) ;  /* 0x0000003000007945 */ /* 0x000fe80003800200 */
[----:B------:R-:W-:Y:S05]  /*2160*/  @P4 BRA `(.L_x_35) ;  /* 0x0000000000044947 */ /* 0x000fea0003800000 */
[----:B------:R-:W-:Y:S05]  /*2170*/  BPT.TRAP 0x1 ;  /* 0x000000040000795c */ /* 0x000fea0000300000 */
.L_x_35:
[----:B------:R-:W-:Y:S05]  /*2180*/  BSYNC.RECONVERGENT B0 ;  /* 0x0000000000007941 */ /* 0x000fea0003800200 */
.L_x_34:
        /* <DEDUP_REMOVED lines=9> */
[----:B------:R-:W-:Y:S02]  /*2220*/  UPRMT UR54, UR6, 0x40, UR7 ;  /* 0x0000004006367896 */ /* 0x000fe40008000007 */
[----:B------:R-:W-:Y:S01]  /*2230*/  USHF.L.U32 UR26, UR39, 0x5, URZ ;  /* 0x00000005271a7899 */ /* 0x000fe200080006ff */
[----:B-1----:R-:W-:Y:S01]  /*2240*/  SHF.L.U32 R2, R12, 0x1f, RZ ;  /* 0x0000001f0c027819 */ /* 0x002fe200000006ff */
[----:B------:R-:W-:Y:S02]  /*2250*/  UIADD3.X UR57, UPT, UPT, URZ, UR45, URZ, UP1, !UPT ;  /* 0x0000002dff397290 */ /* 0x000fe40008ffe4ff */
[----:B------:R-:W-:Y:S01]  /*2260*/  UPRMT UR55, UR54, 0x5410, URZ ;  /* 0x0000541036377896 */ /* 0x000fe200080000ff */
[----:B------:R1:W3:Y:S01]  /*2270*/  SYNCS.PHASECHK.TRANS64.TRYWAIT P1, [UR8+0x60], R2 ;  /* 0x00006002ff0075a7 */ /* 0x0002e20008021108 */
[----:B------:R-:W-:Y:S02]  /*2280*/  ULEA UR8, UR24, UR23, 0xb ;  /* 0x0000001718087291 */ /* 0x000fe4000f8e58ff */
[----:B------:R-:W-:Y:S02]  /*2290*/  ULEA UR24, UR24, UR30, 0xd ;  /* 0x0000001e18187291 */ /* 0x000fe4000f8e68ff */
[----:B------:R-:W-:Y:S02]  /*22a0*/  UIADD3 UR48, UPT, UPT, UR36, 0x1, URZ ;  /* 0x0000000124307890 */ /* 0x000fe4000fffe0ff */
[----:B------:R-:W-:Y:S02]  /*22b0*/  UIADD3 UR24, UPT, UPT, UR24, 0x6800, URZ ;  /* 0x0000680018187890 */ /* 0x000fe4000fffe0ff */
[----:B------:R-:W-:Y:S02]  /*22c0*/  UIADD3 UR52, UP0, UPT, UR44, 0x180, URZ ;  /* 0x000001802c347890 */ /* 0x000fe4000ff1e0ff */
[----:B------:R-:W-:Y:S02]  /*22d0*/  ULEA UR8, UR8, UR30, 0x2 ;  /* 0x0000001e08087291 */ /* 0x000fe4000f8e10ff */
[----:B------:R-:W-:Y:S02]  /*22e0*/  UISETP.NE.AND UP1, UPT, UR48, UR46, UPT ;  /* 0x0000002e3000728c */ /* 0x000fe4000bf25270 */
[----:B------:R-:W-:Y:S01]  /*22f0*/  UIADD3.X UR53, UPT, UPT, URZ, UR45, URZ, UP0, !UPT ;  /* 0x0000002dff357290 */ /* 0x000fe200087fe4ff */
[----:B------:R4:W-:Y:S01]  /*2300*/  UTMALDG.4D.IM2COL [UR24], [UR56], UR55 ;  /* 0x00000018380073b4 */ /* 0x0009e20008058037 */
[----:B------:R-:W-:Y:S02]  /*2310*/  ULOP3.LUT UR19, UR22, UR26, URZ, 0xfc, !UPT ;  /* 0x0000001a16137292 */ /* 0x000fe4000f8efcff */
[----:B------:R-:W-:Y:S02]  /*2320*/  UIADD3 UR16, UPT, UPT, UR8, 0x1e800, URZ ;  /* 0x0001e80008107890 */ /* 0x000fe4000fffe0ff */
[----:B------:R-:W-:Y:S02]  /*2330*/  UIADD3 UR8, UPT, UPT, UR8, 0x1f800, URZ ;  /* 0x0001f80008087890 */ /* 0x000fe4000fffe0ff */
[----:B------:R-:W-:Y:S02]  /*2340*/  UIADD3 UR47, UPT, UPT, UR37, 0x1, URZ ;  /* 0x00000001252f7890 */ /* 0x000fe4000fffe0ff */
[----:B------:R-:W-:Y:S02]  /*2350*/  @UP1 UIADD3 UR47, UPT, UPT, UR37, URZ, URZ ;  /* 0x000000ff252f1290 */ /* 0x000fe4000fffe0ff */
[----:B------:R-:W-:Y:S02]  /*2360*/  UIADD3 UR54, UPT, UPT, UR39, 0x1, URZ ;  /* 0x0000000127367890 */ /* 0x000fe4000fffe0ff */
[----:B------:R-:W-:Y:S02]  /*2370*/  UISETP.NE.AND UP0, UPT, UR47, UR35, UPT ;  /* 0x000000232f00728c */ /* 0x000fe4000bf05270 */
[----:B------:R-:W-:Y:S01]  /*2380*/  UIADD3 UR58, UPT, UPT, UR49, -0x1, URZ ;  /* 0xffffffff313a7890 */ /* 0x000fe2000fffe0ff */
[----:B------:R-:W-:Y:S01]  /*2390*/  UMOV UR33, 0x30000 ;  /* 0x0003000000217882 */ /* 0x000fe20000000000 */
[----:B------:R-:W-:Y:S01]  /*23a0*/  UMOV UR50, 0x0 ;  /* 0x0000000000327882 */ /* 0x000fe20000000000 */
[----:B------:R-:W-:Y:S01]  /*23b0*/  UMOV UR51, 0x10000000 ;  /* 0x1000000000337882 */ /* 0x000fe20000000000 */
[----:B------:R-:W-:Y:S01]  /*23c0*/  UMOV UR17, UR25 ;  /* 0x0000001900117c82 */ /* 0x000fe20008000000 */
[----:B------:R-:W-:Y:S01]  /*23d0*/  UMOV UR18, UR34 ;  /* 0x0000002200127c82 */ /* 0x000fe20008000000 */
[----:B------:R-:W-:Y:S01]  /*23e0*/  UMOV UR20, UR36 ;  /* 0x0000002400147c82 */ /* 0x000fe20008000000 */
[----:B------:R-:W-:Y:S01]  /*23f0*/  UMOV UR21, UR37 ;  /* 0x0000002500157c82 */ /* 0x000fe20008000000 */
[----:B------:R-:W-:Y:S01]  /*2400*/  UMOV UR12, UR36 ;  /* 0x00000024000c7c82 */ /* 0x000fe20008000000 */
[----:B------:R1:W-:Y:S01]  /*2410*/  UTMALDG.4D.MULTICAST [UR16], [UR52], UR33, desc[UR50] ;  /* 0x00003210340073b4 */ /* 0x0003e20008019821 */
[----:B------:R-:W-:Y:S02]  /*2420*/  @UP0 UIADD3 UR54, UPT, UPT, UR39, URZ, URZ ;  /* 0x000000ff27360290 */ /* 0x000fe4000fffe0ff */
[----:B------:R-:W-:Y:S01]  /*2430*/  USEL UR36, UR48, URZ, UP1 ;  /* 0x000000ff30247287 */ /* 0x000fe20008800000 */
[----:B------:R-:W-:Y:S01]  /*2440*/  UMOV UR13, UR37 ;  /* 0x00000025000d7c82 */ /* 0x000fe20008000000 */
[----:B------:R-:W-:Y:S01]  /*2450*/  USEL UR37, UR47, URZ, UP0 ;  /* 0x000000ff2f257287 */ /* 0x000fe20008000000 */
[----:B------:R-:W-:Y:S01]  /*2460*/  UMOV UR9, UR25 ;  /* 0x0000001900097c82 */ /* 0x000fe20008000000 */
[----:B------:R-:W-:Y:S01]  /*2470*/  UMOV UR11, UR19 ;  /* 0x00000013000b7c82 */ /* 0x000fe20008000000 */
[----:B------:R-:W-:Y:S01]  /*2480*/  UISETP.GT.U32.AND UP0, UPT, UR49, 0x1, UPT ;  /* 0x000000013100788c */ /* 0x000fe2000bf04070 */
[----:B------:R1:W-:Y:S01]  /*2490*/  UTMALDG.4D.MULTICAST [UR8], [UR52], UR33, desc[UR50] ;  /* 0x00003208340073b4 */ /* 0x0003e20008019821 */
[----:B------:R-:W-:Y:S01]  /*24a0*/  UMOV UR39, UR54 ;  /* 0x0000003600277c82 */ /* 0x000fe20008000000 */
[----:B------:R-:W-:Y:S01]  /*24b0*/  UMOV UR49, UR58 ;  /* 0x0000003a00317c82 */ /* 0x000fe20008000000 */
[----:B----4-:R-:W-:Y:S05]  /*24c0*/  UMOV UR24, UR41 ;  /* 0x0000002900187c82 */ /* 0x010fea0008000000 */
[----:B-1----:R-:W-:Y:S05]  /*24d0*/  BRA.U UP0, `(.L_x_36) ;  /* 0xfffffff900f07547 */ /* 0x002fea000b83ffff */
.L_x_30:
[----:B--2---:R-:W-:Y:S01]  /*24e0*/  SHF.L.U32 R3, R10, 0x1f, RZ ;  /* 0x0000001f0a037819 */ /* 0x004fe200000006ff */
[----:B------:R-:W-:-:S03]  /*24f0*/  NOP ;  /* 0x0000000000007918 */ /* 0x000fc60000000000 */
[----:B------:R-:W2:Y:S02]  /*2500*/  SYNCS.PHASECHK.TRANS64.TRYWAIT P0, [UR30+0x100], R3 ;  /* 0x00010003ff0075a7 */ /* 0x000ea4000800111e */
[----:B--2---:R-:W-:Y:S05]  /*2510*/  @!P0 BRA `(.L_x_37) ;  /* 0x00000054008c8947 */ /* 0x004fea0003800000 */
.L_x_126:
[----:B------:R-:W2:Y:S01]  /*2520*/  LDS.128 R4, [UR30+0x140] ;  /* 0x0001401eff047984 */ /* 0x000ea20008000c00 */
[----:B------:R-:W-:Y:S01]  /*2530*/  UIADD3 UR4, UPT, UPT, UR30, 0x108, URZ ;  /* 0x000001081e047890 */ /* 0x000fe2000fffe0ff */
[----:B------:R-:W-:Y:S01]  /*2540*/  ISETP.GE.AND P0, PT, R26, 0x1, PT ;  /* 0x000000011a00780c */ /* 0x000fe20003f06270 */
[----:B------:R-:W-:Y:S01]  /*2550*/  @!PT LDS RZ, [RZ] ;  /* 0x00000000fffff984 */ /* 0x000fe20000000800 */
[----:B------:R-:W-:Y:S01]  /*2560*/  @!PT LDS RZ, [RZ] ;  /* 0x00000000fffff984 */ /* 0x000fe20000000800 */
[----:B------:R-:W-:Y:S01]  /*2570*/  @!PT LDS RZ, [RZ] ;  /* 0x00000000fffff984 */ /* 0x000fe20000000800 */
[----:B------:R-:W-:Y:S01]  /*2580*/  @!PT LDS RZ, [RZ] ;  /* 0x00000000fffff984 */ /* 0x000fe20000000800 */
[----:B------:R1:W-:Y:S06]  /*2590*/  MEMBAR.ALL.CTA ;  /* 0x0000000000007992 */ /* 0x0003ec0000008000 */
[----:B-1----:R-:W1:Y:S01]  /*25a0*/  FENCE.VIEW.ASYNC.S ;  /* 0x00000000000073c6 */ /* 0x002e620000000000 */
[----:B------:R-:W-:-:S09]  /*25b0*/  UPRMT UR4, URZ, 0x654, UR4 ;  /* 0x00000654ff047896 */ /* 0x000fd20008000004 */
[----:B-1----:R-:W-:Y:S01]  /*25c0*/  SYNCS.ARRIVE.TRANS64.RED.A1T0 RZ, [UR4], RZ ;  /* 0x000000ffffff79a7 */ /* 0x002fe20008100404 */
[----:B--2---:R-:W-:-:S13]  /*25d0*/  LOP3.LUT P3, RZ, R6, 0x1, RZ, 0xc0, !PT ;  /* 0x0000000106ff7812 */ /* 0x004fda000786c0ff */
[----:B------:R-:W-:Y:S02]  /*25e0*/  @P3 MOV R15, R4 ;  /* 0x00000004000f3202 */ /* 0x000fe40000000f00 */
[----:B------:R-:W-:Y:S01]  /*25f0*/  @P3 LOP3.LUT R13, R5, 0xffff, RZ, 0xc0, !PT ;  /* 0x0000ffff050d3812 */ /* 0x000fe200078ec0ff */
[----:B------:R-:W-:Y:S06]  /*2600*/  @!P0 BRA `(.L_x_38) ;  /* 0x0000000000b88947 */ /* 0x000fec0003800000 */
[----:B------:R-:W1:Y:S01]  /*2610*/  LDC.64 R4, c[0x0][0xb18] ;  /* 0x0002c600ff047b82 */ /* 0x000e620000000a00 */
[----:B----4-:R-:W-:-:S07]  /*2620*/  ISETP.NE.AND P2, PT, R26, 0x1, PT ;  /* 0x000000011a00780c */ /* 0x010fce0003f45270 */
[----:B------:R-:W2:Y:S08]  /*2630*/  LDC.64 R6, c[0x0][0xb10] ;  /* 0x0002c400ff067b82 */ /* 0x000eb00000000a00 */
[----:B------:R-:W4:Y:S08]  /*2640*/  LDC R8, c[0x0][0xb20] ;  /* 0x0002c800ff087b82 */ /* 0x000f300000000800 */
[----:B------:R-:W3:Y:S01]  /*2650*/  LDC R14, c[0x0][0xb0c] ;  /* 0x0002c300ff0e7b82 */ /* 0x000ee20000000800 */
[----:B-1----:R-:W-:Y:S01]  /*2660*/  IMAD.HI.U32 R9, R0, R5, RZ ;  /* 0x0000000500097227 */ /* 0x002fe200078e00ff */
[----:B------:R-:W-:-:S03]  /*2670*/  ISETP.NE.AND P0, PT, R4, 0x1, PT ;  /* 0x000000010400780c */ /* 0x000fc60003f05270 */
[----:B------:R-:W-:-:S03]  /*2680*/  IMAD.HI.U32 R5, R13, R5, RZ ;  /* 0x000000050d057227 */ /* 0x000fc600078e00ff */
[----:B------:R-:W1:Y:S01]  /*2690*/  LDC.64 R2, c[0x0][0xb28] ;  /* 0x0002ca00ff027b82 */ /* 0x000e620000000a00 */
[----:B--2---:R-:W-:-:S04]  /*26a0*/  IMAD.HI.U32 R16, R11, R6, RZ ;  /* 0x000000060b107227 */ /* 0x004fc800078e00ff */
[----:B------:R-:W-:Y:S01]  /*26b0*/  IMAD.HI.U32 R18, R15, R6, RZ ;  /* 0x000000060f127227 */ /* 0x000fe200078e00ff */
[----:B------:R-:W-:Y:S02]  /*26c0*/  SHF.R.U32.HI R16, RZ, R7, R16 ;  /* 0x00000007ff107219 */ /* 0x000fe40000011610 */
[-C--:B----4-:R-:W-:Y:S02]  /*26d0*/  SHF.R.U32.HI R9, RZ, R8.reuse, R9 ;  /* 0x00000008ff097219 */ /* 0x090fe40000011609 */
[----:B------:R-:W-:Y:S02]  /*26e0*/  SHF.R.U32.HI R8, RZ, R8, R5 ;  /* 0x00000008ff087219 */ /* 0x000fe40000011605 */
[----:B------:R-:W-:Y:S02]  /*26f0*/  SEL R9, R0, R9, !P0 ;  /* 0x0000000900097207 */ /* 0x000fe40004000000 */
[----:B------:R-:W-:Y:S02]  /*2700*/  SHF.R.U32.HI R18, RZ, R7, R18 ;  /* 0x00000007ff127219 */ /* 0x000fe40000011612 */
[----:B---3--:R-:W-:-:S02]  /*2710*/  ISETP.NE.AND P1, PT, R14, 0x1, PT ;  /* 0x000000010e00780c */ /* 0x008fc40003f25270 */
[----:B------:R-:W-:Y:S02]  /*2720*/  SEL R5, R13, R8, !P0 ;  /* 0x000000080d057207 */ /* 0x000fe40004000000 */
[----:B------:R-:W-:Y:S02]  /*2730*/  SEL R17, R11, R16, !P1 ;  /* 0x000000100b117207 */ /* 0x000fe40004800000 */
[----:B------:R-:W-:Y:S01]  /*2740*/  SEL R7, R15, R18, !P1 ;  /* 0x000000120f077207 */ /* 0x000fe20004800000 */
[----:B-1----:R-:W-:-:S04]  /*2750*/  IMAD.HI.U32 R16, R9, R2, RZ ;  /* 0x0000000209107227 */ /* 0x002fc800078e00ff */
[----:B------:R-:W-:Y:S01]  /*2760*/  IMAD.HI.U32 R6, R17, R2, RZ ;  /* 0x0000000211067227 */ /* 0x000fe200078e00ff */
[----:B------:R-:W-:-:S04]  /*2770*/  @P2 SHF.R.U32.HI R9, RZ, R3, R16 ;  /* 0x00000003ff092219 */ /* 0x000fc80000011610 */
[----:B------:R-:W-:Y:S01]  /*2780*/  @P2 SHF.R.U32.HI R17, RZ, R3, R6 ;  /* 0x00000003ff112219 */ /* 0x000fe20000011606 */
[----:B------:R-:W-:-:S04]  /*2790*/  IMAD R9, R26, R9, RZ ;  /* 0x000000091a097224 */ /* 0x000fc800078e02ff */
[----:B------:R-:W-:Y:S01]  /*27a0*/  IMAD R6, R26, R17, RZ ;  /* 0x000000111a067224 */ /* 0x000fe200078e02ff */
[----:B------:R-:W-:-:S04]  /*27b0*/  ISETP.GE.AND P0, PT, R5, R9, PT ;  /* 0x000000090500720c */ /* 0x000fc80003f06270 */
[----:B------:R-:W-:Y:S01]  /*27c0*/  ISETP.GE.OR P0, PT, R7, R6, P0 ;  /* 0x000000060700720c */ /* 0x000fe20000706670 */
[----:B------:R-:W-:-:S05]  /*27d0*/  IMAD.HI.U32 R6, R5, R2, RZ ;  /* 0x0000000205067227 */ /* 0x000fca00078e00ff */
[----:B------:R-:W-:-:S04]  /*27e0*/  SHF.R.U32.HI R6, RZ, R3, R6 ;  /* 0x00000003ff067219 */ /* 0x000fc80000011606 */
[----:B------:R-:W-:-:S03]  /*27f0*/  SEL R6, R5, R6, !P2 ;  /* 0x0000000605067207 */ /* 0x000fc60005000000 */
[----:B------:R-:W-:-:S04]  /*2800*/  @!P0 IMAD.HI.U32 R8, R7, R2, RZ ;  /* 0x0000000207088227 */ /* 0x000fc800078e00ff */
[----:B------:R-:W-:Y:S01]  /*2810*/  IMAD.MOV R2, RZ, RZ, -R6 ;  /* 0x000000ffff027224 */ /* 0x000fe200078e0a06 */
[----:B------:R-:W-:-:S03]  /*2820*/  @!P0 SHF.R.U32.HI R8, RZ, R3, R8 ;  /* 0x00000003ff088219 */ /* 0x000fc60000011608 */
[----:B------:R-:W-:Y:S01]  /*2830*/  IMAD R2, R26, R2, R5 ;  /* 0x000000021a027224 */ /* 0x000fe200078e0205 */
[----:B------:R-:W-:Y:S02]  /*2840*/  @!P0 SEL R3, R7, R8, !P2 ;  /* 0x0000000807038207 */ /* 0x000fe40005000000 */
[----:B------:R-:W-:-:S03]  /*2850*/  IADD3 R8, PT, PT, -R5, RZ, RZ ;  /* 0x000000ff05087210 */ /* 0x000fc60007ffe1ff */
[--C-:B------:R-:W-:Y:S02]  /*2860*/  @!P0 IMAD.IADD R6, R6, 0x1, -R3.reuse ;  /* 0x0000000106068824 */ /* 0x100fe400078e0a03 */
[----:B------:R-:W-:Y:S01]  /*2870*/  @!P0 IMAD R3, R2, R17, R3 ;  /* 0x0000001102038224 */ /* 0x000fe200078e0203 */
[----:B------:R-:W-:Y:S01]  /*2880*/  IADD3 R2, PT, PT, -R7, RZ, RZ ;  /* 0x000000ff07027210 */ /* 0x000fe20007ffe1ff */
[----:B------:R-:W-:Y:S02]  /*2890*/  @!P0 IMAD R5, R26, R6, R7 ;  /* 0x000000061a058224 */ /* 0x000fe400078e0207 */
[----:B------:R-:W-:Y:S02]  /*28a0*/  IMAD R8, R4, R8, R13 ;  /* 0x0000000804087224 */ /* 0x000fe400078e020d */
[----:B------:R-:W-:Y:S02]  /*28b0*/  @!P0 IMAD.MOV.U32 R7, RZ, RZ, R3 ;  /* 0x000000ffff078224 */ /* 0x000fe400078e0003 */
[----:B------:R-:W-:-:S02]  /*28c0*/  IMAD R2, R14, R2, R15 ;  /* 0x000000020e027224 */ /* 0x000fc400078e020f */
[----:B------:R-:W-:Y:S02]  /*28d0*/  IMAD R13, R5, R4, R8 ;  /* 0x00000004050d7224 */ /* 0x000fe400078e0208 */
[----:B------:R-:W-:Y:S02]  /*28e0*/  IMAD R15, R7, R14, R2 ;  /* 0x0000000e070f7224 */ /* 0x000fe400078e0202 */
.L_x_38:
[----:B------:R-:W1:Y:S02]  /*28f0*/  LDCU UR4, c[0x0][0xb30] ;  /* 0x00016600ff0477ac */ /* 0x000e640008000800 */
[----:B-1----:R-:W-:-:S09]  /*2900*/  UISETP.NE.AND UP0, UPT, UR4, 0x1, UPT ;  /* 0x000000010400788c */ /* 0x002fd2000bf05270 */
[----:B------:R-:W-:Y:S05]  /*2910*/  BRA.U UP0, `(.L_x_39) ;  /* 0x0000000100407547 */ /* 0x000fea000b800000 */
[----:B------:R-:W1:Y:S08]  /*2920*/  LDC.64 R4, c[0x0][0xb10] ;  /* 0x0002c400ff047b82 */ /* 0x000e700000000a00 */
[----:B------:R-:W2:Y:S08]  /*2930*/  LDC.64 R2, c[0x0][0xb18] ;  /* 0x0002c600ff027b82 */ /* 0x000eb00000000a00 */
[----:B------:R-:W3:Y:S08]  /*2940*/  LDC R6, c[0x0][0xb20] ;  /* 0x0002c800ff067b82 */ /* 0x000ef00000000800 */
[----:B------:R-:W4:Y:S01]  /*2950*/  LDC R8, c[0x0][0xb0c] ;  /* 0x0002c300ff087b82 */ /* 0x000f220000000800 */
[----:B-1----:R-:W-:-:S05]  /*2960*/  IMAD.HI.U32 R4, R15, R4, RZ ;  /* 0x000000040f047227 */ /* 0x002fca00078e00ff */
[----:B------:R-:W-:Y:S01]  /*2970*/  SHF.R.U32.HI R4, RZ, R5, R4 ;  /* 0x00000005ff047219 */ /* 0x000fe20000011604 */
[----:B--2---:R-:W-:Y:S01]  /*2980*/  IMAD.HI.U32 R3, R13, R3, RZ ;  /* 0x000000030d037227 */ /* 0x004fe200078e00ff */
[----:B------:R-:W-:-:S04]  /*2990*/  ISETP.NE.AND P0, PT, R2, 0x1, PT ;  /* 0x000000010200780c */ /* 0x000fc80003f05270 */
[----:B---3--:R-:W-:-:S04]  /*29a0*/  SHF.R.U32.HI R6, RZ, R6, R3 ;  /* 0x00000006ff067219 */ /* 0x008fc80000011603 */
[----:B------:R-:W-:Y:S02]  /*29b0*/  SEL R3, R13, R6, !P0 ;  /* 0x000000060d037207 */ /* 0x000fe40004000000 */
[----:B----4-:R-:W-:-:S04]  /*29c0*/  ISETP.NE.AND P1, PT, R8, 0x1, PT ;  /* 0x000000010800780c */ /* 0x010fc80003f25270 */
[----:B------:R-:W-:-:S05]  /*29d0*/  SEL R4, R15, R4, !P1 ;  /* 0x000000040f047207 */ /* 0x000fca0004800000 */
[----:B------:R-:W-:Y:S02]  /*29e0*/  IMAD.IADD R5, R3, 0x1, -R4 ;  /* 0x0000000103057824 */ /* 0x000fe400078e0a04 */
[----:B------:R-:W-:Y:S02]  /*29f0*/  IMAD.IADD R3, R4, 0x1, -R3 ;  /* 0x0000000104037824 */ /* 0x000fe400078e0a03 */
[----:B------:R-:W-:Y:S02]  /*2a00*/  IMAD R15, R5, R8, R15 ;  /* 0x00000008050f7224 */ /* 0x000fe400078e020f */
[----:B------:R-:W-:-:S07]  /*2a10*/  IMAD R13, R3, R2, R13 ;  /* 0x00000002030d7224 */ /* 0x000fce00078e020d */
.L_x_39:
[----:B------:R-:W-:Y:S01]  /*2a20*/  UMOV UR29, UR40 ;  /* 0x00000028001d7c82 */ /* 0x000fe20008000000 */
[----:B------:R-:W-:Y:S01]  /*2a30*/  PLOP3.LUT P0, PT, PT, PT, PT, 0x80, 0x8 ;  /* 0x000000000008781c */ /* 0x000fe20003f0f070 */
[----:B------:R-:W-:Y:S01]  /*2a40*/  IMAD.IADD R19, R15, 0x1, R72 ;  /* 0x000000010f137824 */ /* 0x000fe200078e0248 */
[----:B------:R-:W-:Y:S01]  /*2a50*/  LOP3.LUT R10, R10, 0x1, RZ, 0x3c, !PT ;  /* 0x000000010a0a7812 */ /* 0x000fe200078e3cff */
[----:B------:R-:W-:Y:S01]  /*2a60*/  IMAD.IADD R18, R13, 0x1, R70 ;  /* 0x000000010d127824 */ /* 0x000fe200078e0246 */
[----:B------:R-:W-:Y:S09]  /*2a70*/  @P3 BRA `(.L_x_40) ;  /* 0xffffffec00103947 */ /* 0x000ff2000383ffff */
[----:B------:R-:W-:Y:S01]  /*2a80*/  UIADD3 UR30, UPT, UPT, UR30, 0x60, URZ ;  /* 0x000000601e1e7890 */ /* 0x000fe2000fffe0ff */
[----:B------:R-:W-:-:S03]  /*2a90*/  SHF.L.U32 R3, R12, 0x1f, RZ ;  /* 0x0000001f0c037819 */ /* 0x000fc600000006ff */
[----:B------:R-:W-:-:S09]  /*2aa0*/  ULEA UR4, UR41, UR30, 0x3 ;  /* 0x0000001e29047291 */ /* 0x000fd2000f8e18ff */
[----:B------:R-:W1:Y:S02]  /*2ab0*/  SYNCS.PHASECHK.TRANS64.TRYWAIT P0, [UR4], R3 ;  /* 0x00000003ff0075a7 */ /* 0x000e640008001104 */
[----:B-1----:R-:W-:Y:S05]  /*2ac0*/  @!P0 BRA `(.L_x_41) ;  /* 0x0000005000388947 */ /* 0x002fea0003800000 */
.L_x_128:
[----:B------:R-:W-:-:S04]  /*2ad0*/  UIADD3 UR5, UPT, UPT, UR41, 0x1, URZ ;  /* 0x0000000129057890 */ /* 0x000fc8000fffe0ff */
[----:B------:R-:W-:-:S04]  /*2ae0*/  UISETP.NE.AND UP0, UPT, UR5, 0xc, UPT ;  /* 0x0000000c0500788c */ /* 0x000fc8000bf05270 */
[----:B------:R-:W-:Y:S02]  /*2af0*/  USEL UR6, URZ, 0x1, UP0 ;  /* 0x00000001ff067887 */ /* 0x000fe40008000000 */
[----:B------:R-:W-:-:S04]  /*2b00*/  USEL UR5, UR5, URZ, UP0 ;  /* 0x000000ff05057287 */ /* 0x000fc80008000000 */
[----:B------:R-:W-:Y:S01]  /*2b10*/  ULEA UR4, UR5, UR30, 0x3 ;  /* 0x0000001e05047291 */ /* 0x000fe2000f8e18ff */
[----:B------:R-:W-:-:S04]  /*2b20*/  LOP3.LUT R2, R12, UR6, RZ, 0x3c, !PT ;  /* 0x000000060c027c12 */ /* 0x000fc8000f8e3cff */
[----:B-1----:R-:W-:-:S04]  /*2b30*/  SHF.L.U32 R3, R2, 0x1f, RZ ;  /* 0x0000001f02037819 */ /* 0x002fc800000006ff */
[----:B------:R-:W1:Y:S02]  /*2b40*/  SYNCS.PHASECHK.TRANS64.TRYWAIT P0, [UR4], R3 ;  /* 0x00000003ff0075a7 */ /* 0x000e640008001104 */
[----:B-1----:R-:W-:Y:S05]  /*2b50*/  @!P0 BRA `(.L_x_42) ;  /* 0x00000050002c8947 */ /* 0x002fea0003800000 */
.L_x_130:
        /* <DEDUP_REMOVED lines=9> */
.L_x_132:
        /* <DEDUP_REMOVED lines=9> */
.L_x_134:
        /* <DEDUP_REMOVED lines=9> */
.L_x_136:
        /* <DEDUP_REMOVED lines=9> */
.L_x_138:
        /* <DEDUP_REMOVED lines=9> */
.L_x_140:
        /* <DEDUP_REMOVED lines=9> */
.L_x_142:
        /* <DEDUP_REMOVED lines=9> */
.L_x_144:
        /* <DEDUP_REMOVED lines=9> */
.L_x_146:
        /* <DEDUP_REMOVED lines=9> */
.L_x_148:
[----:B------:R-:W-:-:S04]  /*3070*/  UIADD3 UR5, UPT, UPT, UR5, 0x1, URZ ;  /* 0x0000000105057890 */ /* 0x000fc8000fffe0ff */
[----:B------:R-:W-:-:S04]  /*3080*/  UISETP.NE.AND UP0, UPT, UR5, 0xc, UPT ;  /* 0x0000000c0500788c */ /* 0x000fc8000bf05270 */
[----:B------:R-:W-:Y:S02]  /*3090*/  USEL UR4, URZ, 0x1, UP0 ;  /* 0x00000001ff047887 */ /* 0x000fe40008000000 */
[----:B------:R-:W-:-:S04]  /*30a0*/  USEL UR5, UR5, URZ, UP0 ;  /* 0x000000ff05057287 */ /* 0x000fc80008000000 */
[----:B------:R-:W-:Y:S01]  /*30b0*/  ULEA UR5, UR5, UR30, 0x3 ;  /* 0x0000001e05057291 */ /* 0x000fe2000f8e18ff */
[----:B-1----:R-:W-:-:S04]  /*30c0*/  LOP3.LUT R3, R2, UR4, RZ, 0x3c, !PT ;  /* 0x0000000402037c12 */ /* 0x002fc8000f8e3cff */
[----:B------:R-:W-:Y:S01]  /*30d0*/  SHF.L.U32 R3, R3, 0x1f, RZ ;  /* 0x0000001f03037819 */ /* 0x000fe200000006ff */
[----:B------:R-:W-:-:S07]  /*30e0*/  IMAD.U32 R0, RZ, RZ, UR5 ;  /* 0x00000005ff007e24 */ /* 0x000fce000f8e00ff */
.L_x_52:
[----:B-1----:R1:W2:Y:S02]  /*30f0*/  SYNCS.PHASECHK.TRANS64.TRYWAIT P0, [R0+URZ], R3 ;  /* 0x00000003000075a7 */ /* 0x0022a400080011ff */
[----:B--2---:R-:W-:Y:S05]  /*3100*/  @!P0 NANOSLEEP.SYNCS 0x989680 ;  /* 0x009896800000895d */ /* 0x004fea0003900000 */
[----:B------:R-:W2:Y:S02]  /*3110*/  @!P0 SYNCS.PHASECHK.TRANS64 P0, [R0+URZ], R3 ;  /* 0x00000003000085a7 */ /* 0x000ea400080010ff */
[----:B--2---:R-:W-:Y:S05]  /*3120*/  @P0 EXIT ;  /* 0x000000000000094d */ /* 0x004fea0003800000 */
[----:B------:R-:W-:Y:S05]  /*3130*/  BRA `(.L_x_52) ;  /* 0xfffffffc00ec7947 */ /* 0x000fea000383ffff */
.L_x_22:
[----:B------:R-:W-:-:S04]  /*3140*/  UISETP.NE.AND UP1, UPT, UR45, URZ, UPT ;  /* 0x000000ff2d00728c */ /* 0x000fc8000bf25270 */
[----:B------:R-:W-:-:S09]  /*3150*/  UISETP.NE.OR UP1, UPT, UR4, 0x1, UP1 ;  /* 0x000000010400788c */ /* 0x000fd20008f25670 */
[----:B------:R-:W-:Y:S05]  /*3160*/  BRA.U UP1, `(.L_x_53) ;  /* 0x0000000101b07547 */ /* 0x000fea000b800000 */
[----:B------:R-:W-:Y:S01]  /*3170*/  UMOV UR4, 0x400 ;  /* 0x0000040000047882 */ /* 0x000fe20000000000 */
[----:B------:R-:W-:Y:S01]  /*3180*/  HFMA2 R2, -RZ, RZ, 0, 5.9604644775390625e-08 ;  /* 0x00000001ff027431 */ /* 0x000fe200000001ff */
[----:B------:R-:W-:Y:S01]  /*3190*/  ULEA UR45, UR45, UR4, 0x18 ;  /* 0x000000042d2d7291 */ /* 0x000fe2000f8ec0ff */
[----:B------:R-:W-:Y:S01]  /*31a0*/  ISETP.GE.U32.AND P0, PT, R8, 0x2, PT ;  /* 0x000000020800780c */ /* 0x000fe20003f06070 */
[----:B------:R-:W-:Y:S02]  /*31b0*/  IMAD.MOV.U32 R3, RZ, RZ, RZ ;  /* 0x000000ffff037224 */ /* 0x000fe400078e00ff */
[----:B------:R-:W-:Y:S02]  /*31c0*/  UIADD3 UR6, UPT, UPT, UR45, 0x108, URZ ;  /* 0x000001082d067890 */ /* 0x000fe4000fffe0ff */
[----:B------:R-:W-:Y:S02]  /*31d0*/  UIADD3 UR7, UPT, UPT, UR45, 0x100, URZ ;  /* 0x000001002d077890 */ /* 0x000fe4000fffe0ff */
[----:B------:R-:W-:-:S12]  /*31e0*/  UPRMT UR6, URZ, 0x654, UR6 ;  /* 0x00000654ff067896 */ /* 0x000fd80008000006 */
.L_x_56:
[----:B------:R-:W-:Y:S01]  /*31f0*/  SHF.L.U32 R7, R2, 0x1f, RZ ;  /* 0x0000001f02077819 */ /* 0x000fe200000006ff */
[----:B------:R-:W-:Y:S02]  /*3200*/  IMAD.U32 R9, RZ, RZ, UR7 ;  /* 0x00000007ff097e24 */ /* 0x000fe4000f8e00ff */
[----:B------:R-:W-:Y:S01]  /*3210*/  @!P0 IMAD.MOV.U32 R5, RZ, RZ, 0x10 ;  /* 0x00000010ff058424 */ /* 0x000fe200078e00ff */
[----:B------:R-:W2:Y:S02]  /*3220*/  SYNCS.PHASECHK.TRANS64.TRYWAIT P1, [UR45+0x108], R7 ;  /* 0x00010807ff0075a7 */ /* 0x000ea4000802112d */
[----:B------:R-:W-:-:S04]  /*3230*/  PRMT R9, R8, 0x654, R9 ;  /* 0x0000065408097816 */ /* 0x000fc80000000009 */
[----:B------:R-:W-:Y:S01]  /*3240*/  SEL R0, R9, R0, !P0 ;  /* 0x0000000009007207 */ /* 0x000fe20004000000 */
[----:B--2---:R-:W-:Y:S06]  /*3250*/  @!P1 BRA `(.L_x_54) ;  /* 0x0000004c005c9947 */ /* 0x004fec0003800000 */
.L_x_150:
[----:B------:R-:W-:Y:S01]  /*3260*/  UIADD3 UR4, UPT, UPT, UR45, 0x140, URZ ;  /* 0x000001402d047890 */ /* 0x000fe2000fffe0ff */
[----:B------:R3:W-:Y:S01]  /*3270*/  @!P0 SYNCS.ARRIVE.TRANS64.RED RZ, [R0+URZ], R5 ;  /* 0x0000000500ff89a7 */ /* 0x0007e200080004ff */
[----:B------:R-:W-:Y:S01]  /*3280*/  UIADD3 UR5, UPT, UPT, UR45, 0x100, URZ ;  /* 0x000001002d057890 */ /* 0x000fe2000fffe0ff */
[----:B------:R-:W-:-:S08]  /*3290*/  LOP3.LUT R2, R2, 0x1, RZ, 0x3c, !PT ;  /* 0x0000000102027812 */ /* 0x000fd000078e3cff */
[----:B------:R-:W-:Y:S06]  /*32a0*/  UGETNEXTWORKID.BROADCAST [UR4], [UR5] ;  /* 0x00000000040073ca */ /* 0x000fec0008000100 */
[----:B---3--:R-:W-:-:S04]  /*32b0*/  SHF.L.U32 R5, R3, 0x1f, RZ ;  /* 0x0000001f03057819 */ /* 0x008fc800000006ff */
[----:B------:R-:W3:Y:S02]  /*32c0*/  SYNCS.PHASECHK.TRANS64.TRYWAIT P1, [UR45+0x100], R5 ;  /* 0x00010005ff0075a7 */ /* 0x000ee4000802112d */
[----:B---3--:R-:W-:Y:S05]  /*32d0*/  @!P1 BRA `(.L_x_55) ;  /* 0x0000004c00549947 */ /* 0x008fea0003800000 */
.L_x_152:
[----:B--2---:R-:W2:Y:S01]  /*32e0*/  LDS.128 R4, [UR45+0x140] ;  /* 0x0001402dff047984 */ /* 0x004ea20008000c00 */
[----:B------:R-:W-:Y:S01]  /*32f0*/  LOP3.LUT R3, R3, 0x1, RZ, 0x3c, !PT ;  /* 0x0000000103037812 */ /* 0x000fe200078e3cff */
[----:B------:R-:W-:Y:S01]  /*3300*/  @!PT LDS RZ, [RZ] ;  /* 0x00000000fffff984 */ /* 0x000fe20000000800 */
[----:B------:R-:W-:Y:S01]  /*3310*/  @!PT LDS RZ, [RZ] ;  /* 0x00000000fffff984 */ /* 0x000fe20000000800 */
[----:B------:R-:W-:Y:S01]  /*3320*/  @!PT LDS RZ, [RZ] ;  /* 0x00000000fffff984 */ /* 0x000fe20000000800 */
[----:B------:R-:W-:Y:S01]  /*3330*/  @!PT LDS RZ, [RZ] ;  /* 0x00000000fffff984 */ /* 0x000fe20000000800 */
[----:B------:R3:W-:Y:S06]  /*3340*/  MEMBAR.ALL.CTA ;  /* 0x0000000000007992 */ /* 0x0007ec0000008000 */
[----:B---3--:R-:W3:Y:S02]  /*3350*/  FENCE.VIEW.ASYNC.S ;  /* 0x00000000000073c6 */ /* 0x008ee40000000000 */
[----:B---3--:R-:W-:Y:S01]  /*3360*/  SYNCS.ARRIVE.TRANS64.RED.A1T0 RZ, [UR6], RZ ;  /* 0x000000ffffff79a7 */ /* 0x008fe20008100406 */
[----:B--2---:R-:W-:-:S13]  /*3370*/  LOP3.LUT P1, RZ, R6, 0x1, RZ, 0xc0, !PT ;  /* 0x0000000106ff7812 */ /* 0x004fda000782c0ff */
[----:B------:R-:W-:Y:S05]  /*3380*/  @P1 BRA `(.L_x_56) ;  /* 0xfffffffc00981947 */ /* 0x000fea000383ffff */
[----:B------:R-:W-:-:S04]  /*3390*/  SHF.L.U32 R0, R2, 0x1f, RZ ;  /* 0x0000001f02007819 */ /* 0x000fc800000006ff */
[----:B------:R-:W2:Y:S02]  /*33a0*/  SYNCS.PHASECHK.TRANS64 P0, [UR45+0x108], R0 ;  /* 0x00010800ff0075a7 */ /* 0x000ea4000800102d */
[----:B-12---:R-:W-:Y:S05]  /*33b0*/  @P0 EXIT ;  /* 0x000000000000094d */ /* 0x006fea0003800000 */
[----:B------:R-:W-:-:S07]  /*33c0*/  MOV R0, UR45 ;  /* 0x0000002d00007c02 */ /* 0x000fce0008000f00 */
.L_x_57:
[----:B-1----:R-:W-:-:S04]  /*33d0*/  SHF.L.U32 R3, R2, 0x1f, RZ ;  /* 0x0000001f02037819 */ /* 0x002fc800000006ff */
[----:B------:R1:W2:Y:S03]  /*33e0*/  SYNCS.PHASECHK.TRANS64.TRYWAIT P0, [R0+URZ+0x108], R3 ;  /* 0x00010803000075a7 */ /* 0x0002a600080011ff */
[----:B--2---:R-:W-:Y:S05]  /*33f0*/  @!P0 NANOSLEEP.SYNCS 0x989680 ;  /* 0x009896800000895d */ /* 0x004fea0003900000 */
[----:B------:R-:W2:Y:S02]  /*3400*/  @!P0 SYNCS.PHASECHK.TRANS64 P0, [R0+URZ+0x108], R3 ;  /* 0x00010803000085a7 */ /* 0x000ea400080010ff */
[----:B--2---:R-:W-:Y:S05]  /*3410*/  @P0 EXIT ;  /* 0x000000000000094d */ /* 0x004fea0003800000 */
[----:B------:R-:W-:Y:S05]  /*3420*/  BRA `(.L_x_57) ;  /* 0xfffffffc00e87947 */ /* 0x000fea000383ffff */
.L_x_53:
[----:B------:R-:W-:Y:S05]  /*3430*/  BRA.U UP4, `(.L_x_58) ;  /* 0x0000000d04847547 */ /* 0x000fea000b800000 */
[----:B------:R-:W-:Y:S01]  /*3440*/  UMOV UR4, 0x40 ;  /* 0x0000004000047882 */ /* 0x000fe20000000000 */
[----:B------:R-:W-:Y:S01]  /*3450*/  NOP ;  /* 0x0000000000007918 */ /* 0x000fe20000000000 */
[----:B------:R-:W-:Y:S01]  /*3460*/  ULEA UR4, UR45, UR4, 0x18 ;  /* 0x000000042d047291 */ /* 0x000fe2000f8ec0ff */
[----:B------:R-:W-:Y:S02]  /*3470*/  UMOV UR5, 0x400 ;  /* 0x0000040000057882 */ /* 0x000fe40000000000 */
[----:B------:R-:W-:-:S06]  /*3480*/  ULEA UR45, UR45, UR5, 0x18 ;  /* 0x000000052d2d7291 */ /* 0x000fcc000f8ec0ff */
[----:B------:R-:W2:Y:S02]  /*3490*/  LDS.U8 R2, [UR4+0x1c] ;  /* 0x00001c04ff027984 */ /* 0x000ea40008000000 */
[----:B--2---:R-:W-:-:S13]  /*34a0*/  ISETP.NE.AND P0, PT, R2, RZ, PT ;  /* 0x000000ff0200720c */ /* 0x004fda0003f05270 */
[----:B------:R-:W-:Y:S05]  /*34b0*/  @P0 BRA `(.L_x_59) ;  /* 0x0000000000580947 */ /* 0x000fea0003800000 */
[----:B------:R-:W-:-:S13]  /*34c0*/  ELECT P0, URZ, PT ;  /* 0x0000000000ff782f */ /* 0x000fda0003800000 */
[----:B------:R-:W-:Y:S05]  /*34d0*/  @!P0 BRA `(.L_x_60) ;  /* 0x0000000000608947 */ /* 0x000fea0003800000 */
[----:B------:R-:W-:Y:S01]  /*34e0*/  UMOV UR5, 0x10 ;  /* 0x0000001000057882 */ /* 0x000fe20000000000 */
[----:B------:R-:W-:Y:S01]  /*34f0*/  HFMA2 R2, -RZ, RZ, 0, 5.9604644775390625e-08 ;  /* 0x00000001ff027431 */ /* 0x000fe200000001ff */
[----:B------:R-:W-:-:S03]  /*3500*/  MOV R3, 0xffff ;  /* 0x0000ffff00037802 */ /* 0x000fc60000000f00 */
[----:B------:R-:W-:Y:S04]  /*3510*/  DEPBAR.LE SB2, 0x36 ;  /* 0x0000ad800000791a */ /* 0x000fe80000000000 */
[----:B------:R-:W2:Y:S02]  /*3520*/  UTCATOMSWS.FIND_AND_SET.ALIGN UP0, UR5, UR5 ;  /* 0x00000005000575e3 */ /* 0x000ea40008000800 */
[----:B--2---:R-:W-:Y:S01]  /*3530*/  MOV R4, UR5 ;  /* 0x0000000500047c02 */ /* 0x004fe20008000f00 */
[----:B------:R-:W-:Y:S06]  /*3540*/  BRA.U UP0, `(.L_x_61) ;  /* 0x0000000100187547 */ /* 0x000fec000b800000 */
.L_x_62:
[----:B------:R-:W-:Y:S05]  /*3550*/  NANOSLEEP 0x64 ;  /* 0x000000640000795d */ /* 0x000fea0003800000 */
[----:B------:R-:W-:-:S05]  /*3560*/  UMOV UR5, 0x10 ;  /* 0x0000001000057882 */ /* 0x000fca0000000000 */
[----:B------:R-:W-:Y:S04]  /*3570*/  DEPBAR.LE SB2, 0x36 ;  /* 0x0000ad800000791a */ /* 0x000fe80000000000 */
[----:B------:R-:W2:Y:S02]  /*3580*/  UTCATOMSWS.FIND_AND_SET.ALIGN UP0, UR5, UR5 ;  /* 0x00000005000575e3 */ /* 0x000ea40008000800 */
[----:B--2---:R-:W-:Y:S01]  /*3590*/  MOV R4, UR5 ;  /* 0x0000000500047c02 */ /* 0x004fe20008000f00 */
[----:B------:R-:W-:Y:S05]  /*35a0*/  BRA.U !UP0, `(.L_x_62) ;  /* 0xfffffffd08e87547 */ /* 0x000fea000b83ffff */
.L_x_61:
[-C--:B------:R-:W-:Y:S02]  /*35b0*/  SHF.L.U32 R3, R3, R4.reuse, RZ ;  /* 0x0000000403037219 */ /* 0x080fe400000006ff */
[----:B------:R-:W-:Y:S01]  /*35c0*/  SHF.L.U32 R2, R2, R4, RZ ;  /* 0x0000000402027219 */ /* 0x000fe200000006ff */
[----:B------:R-:W-:Y:S02]  /*35d0*/  IMAD.SHL.U32 R4, R4, 0x20, RZ ;  /* 0x0000002004047824 */ /* 0x000fe400078e00ff */
[----:B------:R2:W-:Y:S04]  /*35e0*/  ATOMS.OR RZ, [UR4+0x14], R3 ;  /* 0x00001403ffff798c */ /* 0x0005e8000b000004 */
[----:B------:R2:W-:Y:S04]  /*35f0*/  ATOMS.OR RZ, [UR4+0x18], R2 ;  /* 0x00001802ffff798c */ /* 0x0005e8000b000004 */
[----:B------:R2:W-:Y:S01]  /*3600*/  STS [UR45+0x150], R4 ;  /* 0x00015004ff007988 */ /* 0x0005e2000800082d */
[----:B------:R-:W-:Y:S05]  /*3610*/  BRA `(.L_x_60) ;  /* 0x0000000000107947 */ /* 0x000fea0003800000 */
.L_x_59:
[----:B------:R-:W-:-:S05]  /*3620*/  MOV R2, 0xffffffff ;  /* 0xffffffff00027802 */ /* 0x000fca0000000f00 */
[----:B------:R2:W-:Y:S02]  /*3630*/  STS [UR45+0x150], R2 ;  /* 0x00015002ff007988 */ /* 0x0005e4000800082d */
[----:B--2---:R-:W-:Y:S02]  /*3640*/  MOV R2, 0x3660 ;  /* 0x0000366000027802 */ /* 0x004fe40000000f00 */
[----:B-1---5:R-:W-:Y:S05]  /*3650*/  CALL.REL.NOINC `($__internal_1_$__cuda_sm10x_tcgen05_guardrail_trap_phase_invalid_during_alloc) ;  /* 0x0000004c00f47944 */ /* 0x022fea0003c00000 */
.L_x_60:
[----:B------:R-:W-:Y:S05]  /*3660*/  WARPSYNC.ALL ;  /* 0x0000000000007948 */ /* 0x000fea0003800000 */
[----:B------:R-:W3:Y:S01]  /*3670*/  S2UR UR6, SR_CgaCtaId ;  /* 0x00000000000679c3 */ /* 0x000ee20000008800 */
[----:B------:R-:W-:Y:S01]  /*3680*/  UMOV UR4, 0x400 ;  /* 0x0000040000047882 */ /* 0x000fe20000000000 */
[----:B------:R-:W-:-:S06]  /*3690*/  NOP ;  /* 0x0000000000007918 */ /* 0x000fcc0000000000 */
[----:B------:R-:W-:Y:S06]  /*36a0*/  BAR.ARV 0x6, 0xa0 ;  /* 0x0182800000007b1d */ /* 0x000fec0000002000 */
[----:B------:R-:W-:Y:S01]  /*36b0*/  LOP3.LUT R0, R0, 0xffff, RZ, 0xc0, !PT ;  /* 0x0000ffff00007812 */ /* 0x000fe200078ec0ff */
[----:B------:R-:W-:Y:S01]  /*36c0*/  IMAD.MOV.U32 R9, RZ, RZ, 0x1 ;  /* 0x00000001ff097424 */ /* 0x000fe200078e00ff */
[----:B------:R-:W-:Y:S01]  /*36d0*/  UMOV UR16, URZ ;  /* 0x000000ff00107c82 */ /* 0x000fe20008000000 */
[----:B------:R-:W-:Y:S01]  /*36e0*/  IMAD.MOV.U32 R8, RZ, RZ, RZ ;  /* 0x000000ffff087224 */ /* 0x000fe200078e00ff */
[----:B------:R-:W-:Y:S01]  /*36f0*/  R2UR UR9, R0 ;  /* 0x00000000000972ca */ /* 0x000fe200000e0000 */
[----:B--2---:R-:W-:Y:S01]  /*3700*/  IMAD.MOV.U32 R3, RZ, RZ, RZ ;  /* 0x000000ffff037224 */ /* 0x004fe200078e00ff */
[----:B------:R-:W-:Y:S01]  /*3710*/  UMOV UR15, URZ ;  /* 0x000000ff000f7c82 */ /* 0x000fe20008000000 */
[----:B------:R-:W-:Y:S01]  /*3720*/  UMOV UR24, 0x0 ;  /* 0x0000000000187882 */ /* 0x000fe20000000000 */
[----:B------:R-:W-:Y:S01]  /*3730*/  UMOV UR25, 0x4110910 ;  /* 0x0411091000197882 */ /* 0x000fe20000000000 */
[----:B------:R-:W-:Y:S01]  /*3740*/  UMOV UR22, 0x0 ;  /* 0x0000000000167882 */ /* 0x000fe20000000000 */
[----:B---3--:R-:W-:Y:S01]  /*3750*/  ULEA UR6, UR6, UR4, 0x18 ;  /* 0x0000000406067291 */ /* 0x008fe2000f8ec0ff */
[----:B------:R-:W2:Y:S03]  /*3760*/  LDCU.64 UR4, c[0x0][0x388] ;  /* 0x00007100ff0477ac */ /* 0x000ea60008000a00 */
[----:B------:R-:W-:-:S02]  /*3770*/  UIADD3 UR10, UPT, UPT, UR6, 0x6800, URZ ;  /* 0x00006800060a7890 */ /* 0x000fc4000fffe0ff */
[----:B------:R-:W-:-:S03]  /*3780*/  UIADD3 UR11, UPT, UPT, UR6, 0x1e800, URZ ;  /* 0x0001e800060b7890 */ /* 0x000fc6000fffe0ff */
[----:B------:R-:W3:Y:S01]  /*3790*/  LDS R2, [UR6+0x150] ;  /* 0x00015006ff027984 */ /* 0x000ee20008000800 */
[----:B------:R-:W-:Y:S02]  /*37a0*/  USHF.R.U32.HI UR10, URZ, 0x4, UR10 ;  /* 0x00000004ff0a7899 */ /* 0x000fe4000801160a */
[----:B------:R-:W-:Y:S02]  /*37b0*/  USHF.R.U32.HI UR11, URZ, 0x4, UR11 ;  /* 0x00000004ff0b7899 */ /* 0x000fe4000801160b */
[----:B------:R-:W-:Y:S02]  /*37c0*/  ULOP3.LUT UR10, UR10, 0x3fff, URZ, 0xc0, !UPT ;  /* 0x00003fff0a0a7892 */ /* 0x000fe4000f8ec0ff */
[----:B------:R-:W-:Y:S02]  /*37d0*/  ULOP3.LUT UR11, UR11, 0x3fff, URZ, 0xc0, !UPT ;  /* 0x00003fff0b0b7892 */ /* 0x000fe4000f8ec0ff */
[----:B------:R-:W-:Y:S02]  /*37e0*/  ULOP3.LUT UR10, UR10, 0x10000, URZ, 0xfc, !UPT ;  /* 0x000100000a0a7892 */ /* 0x000fe4000f8efcff */
[----:B--2---:R-:W-:-:S02]  /*37f0*/  UIADD3 UR7, UPT, UPT, UR4, 0x1f, URZ ;  /* 0x0000001f04077890 */ /* 0x004fc4000fffe0ff */
[----:B------:R-:W-:Y:S02]  /*3800*/  ULOP3.LUT UR11, UR11, 0x1000000, URZ, 0xfc, !UPT ;  /* 0x010000000b0b7892 */ /* 0x000fe4000f8efcff */
[----:B------:R-:W-:Y:S01]  /*3810*/  USHF.R.S32.HI UR4, URZ, 0x1f, UR7 ;  /* 0x0000001fff047899 */ /* 0x000fe20008011407 */
[----:B------:R-:W-:Y:S01]  /*3820*/  UMOV UR23, 0x4110910 ;  /* 0x0411091000177882 */ /* 0x000fe20000000000 */
[----:B------:R-:W-:Y:S02]  /*3830*/  UMOV UR20, 0x0 ;  /* 0x0000000000147882 */ /* 0x000fe40000000000 */
[----:B------:R-:W-:Y:S01]  /*3840*/  ULEA.HI UR7, UR4, UR7, URZ, 0x5 ;  /* 0x0000000704077291 */ /* 0x000fe2000f8f28ff */
[----:B------:R-:W-:Y:S01]  /*3850*/  UMOV UR21, 0x4110910 ;  /* 0x0411091000157882 */ /* 0x000fe20000000000 */
[----:B------:R-:W-:Y:S02]  /*3860*/  UMOV UR18, 0x0 ;  /* 0x0000000000127882 */ /* 0x000fe40000000000 */
[----:B------:R-:W-:Y:S01]  /*3870*/  USHF.R.S32.HI UR7, URZ, 0x5, UR7 ;  /* 0x00000005ff077899 */ /* 0x000fe20008011407 */
[----:B------:R-:W-:-:S02]  /*3880*/  UMOV UR19, 0x4110910 ;  /* 0x0411091000137882 */ /* 0x000fc40000000000 */
[----:B------:R-:W2:Y:S01]  /*3890*/  LDCU UR4, c[0x0][0x390] ;  /* 0x00007200ff0477ac */ /* 0x000ea20008000800 */
[----:B------:R-:W-:Y:S02]  /*38a0*/  UIMAD UR7, UR7, UR5, URZ ;  /* 0x00000005070772a4 */ /* 0x000fe4000f8e02ff */
[----:B------:R-:W-:-:S04]  /*38b0*/  UIADD3 UR5, UPT, UPT, UR6, 0x108, URZ ;  /* 0x0000010806057890 */ /* 0x000fc8000fffe0ff */
[----:B------:R-:W-:Y:S01]  /*38c0*/  UPRMT UR5, URZ, 0x654, UR5 ;  /* 0x00000654ff057896 */ /* 0x000fe20008000005 */
[C---:B---3--:R-:W-:Y:S01]  /*38d0*/  VIADD R5, R2.reuse, 0x40 ;  /* 0x0000004002057836 */ /* 0x048fe20000000000 */
[----:B------:R-:W-:Y:S01]  /*38e0*/  LOP3.LUT R4, R2, 0xffff, RZ, 0xc0, !PT ;  /* 0x0000ffff02047812 */ /* 0x000fe200078ec0ff */
[----:B--2---:R-:W-:-:S03]  /*38f0*/  UIMAD UR4, UR7, UR4, URZ ;  /* 0x00000004070472a4 */ /* 0x004fc6000f8e02ff */
[----:B------:R-:W-:Y:S01]  /*3900*/  LOP3.LUT R5, R5, 0xffff, RZ, 0xc0, !PT ;  /* 0x0000ffff05057812 */ /* 0x000fe200078ec0ff */
[----:B------:R-:W-:-:S04]  /*3910*/  UIADD3 UR17, UPT, UPT, UR4, -0x1, URZ ;  /* 0xffffffff04117890 */ /* 0x000fc8000fffe0ff */
[----:B------:R2:W-:Y:S01]  /*3920*/  STL.64 [R1], R4 ;  /* 0x0000000401007387 */ /* 0x0005e20000100a00 */
[----:B------:R-:W-:-:S11]  /*3930*/  UISETP.GE.AND UP2, UPT, UR4, 0x1, UPT ;  /* 0x000000010400788c */ /* 0x000fd6000bf46270 */
.L_x_69:
[----:B--2---:R-:W-:-:S04]  /*3940*/  SHF.L.U32 R5, R8, 0x1f, RZ ;  /* 0x0000001f08057819 */ /* 0x004fc800000006ff */
[----:B------:R-:W2:Y:S02]  /*3950*/  SYNCS.PHASECHK.TRANS64.TRYWAIT P0, [UR6+0x100], R5 ;  /* 0x00010005ff0075a7 */ /* 0x000ea40008001106 */
[----:B--234-:R-:W-:Y:S05]  /*3960*/  @!P0 BRA `(.L_x_63) ;  /* 0x0000004400c88947 */ /* 0x01cfea0003800000 */
.L_x_154:
[----:B--2---:R-:W2:Y:S01]  /*3970*/  LDS.128 R4, [UR6+0x140] ;  /* 0x00014006ff047984 */ /* 0x004ea20008000c00 */
[----:B------:R-:W-:Y:S01]  /*3980*/  ULEA UR8, UR16, UR6, 0x3 ;  /* 0x0000000610087291 */ /* 0x000fe2000f8e18ff */
[----:B------:R-:W-:Y:S01]  /*3990*/  SHF.L.U32 R0, R9, 0x1f, RZ ;  /* 0x0000001f09007819 */ /* 0x000fe200000006ff */
[----:B------:R-:W-:Y:S01]  /*39a0*/  @!PT LDS RZ, [RZ] ;  /* 0x00000000fffff984 */ /* 0x000fe20000000800 */
[----:B------:R-:W-:Y:S01]  /*39b0*/  @!PT LDS RZ, [RZ] ;  /* 0x00000000fffff984 */ /* 0x000fe20000000800 */
[----:B------:R-:W-:Y:S01]  /*39c0*/  @!PT LDS RZ, [RZ] ;  /* 0x00000000fffff984 */ /* 0x000fe20000000800 */
[----:B------:R-:W-:Y:S01]  /*39d0*/  @!PT LDS RZ, [RZ] ;  /* 0x00000000fffff984 */ /* 0x000fe20000000800 */
[----:B------:R3:W-:Y:S06]  /*39e0*/  MEMBAR.ALL.CTA ;  /* 0x0000000000007992 */ /* 0x0007ec0000008000 */
[----:B---3--:R-:W3:Y:S02]  /*39f0*/  FENCE.VIEW.ASYNC.S ;  /* 0x00000000000073c6 */ /* 0x008ee40000000000 */
[----:B---3--:R-:W-:Y:S01]  /*3a00*/  SYNCS.ARRIVE.TRANS64.RED.A1T0 RZ, [UR5], RZ ;  /* 0x000000ffffff79a7 */ /* 0x008fe20008100405 */
[----:B------:R-:W3:Y:S01]  /*3a10*/  SYNCS.PHASECHK.TRANS64.TRYWAIT P0, [UR8+0x120], R0 ;  /* 0x00012000ff0075a7 */ /* 0x000ee20008001108 */
[----:B--2---:R-:W-:Y:S01]  /*3a20*/  LOP3.LUT P3, RZ, R6, 0x1, RZ, 0xc0, !PT ;  /* 0x0000000106ff7812 */ /* 0x004fe2000786c0ff */
[----:B---3--:R-:W-:-:S12]  /*3a30*/  @!P0 BRA `(.L_x_64) ;  /* 0x0000004400ac8947 */ /* 0x008fd80003800000 */
.L_x_156:
[----:B------:R-:W-:Y:S05]  /*3a40*/  BRA.U !UP2, `(.L_x_65) ;  /* 0x000000010af07547 */ /* 0x000fea000b800000 */
[----:B--2---:R-:W-:Y:S01]  /*3a50*/  IMAD.U32 R0, RZ, RZ, UR16 ;  /* 0x00000010ff007e24 */ /* 0x004fe2000f8e00ff */
[----:B------:R-:W-:-:S04]  /*3a60*/  ULEA UR4, UR15, UR6, 0x3 ;  /* 0x000000060f047291 */ /* 0x000fc8000f8e18ff */
[----:B------:R-:W-:Y:S02]  /*3a70*/  LEA R4, R0, R1, 0x2 ;  /* 0x0000000100047211 */ /* 0x000fe400078e10ff */
[----:B------:R-:W-:-:S04]  /*3a80*/  SHF.L.U32 R0, R3, 0x1f, RZ ;  /* 0x0000001f03007819 */ /* 0x000fc800000006ff */
[----:B------:R-:W5:Y:S01]  /*3a90*/  LDL R4, [R4] ;  /* 0x0000000004047983 */ /* 0x000f620000100800 */
[----:B------:R2:W3:Y:S01]  /*3aa0*/  SYNCS.PHASECHK.TRANS64.TRYWAIT P2, [UR4], R0 ;  /* 0x00000000ff0075a7 */ /* 0x0004e20008041104 */
[----:B------:R-:W-:Y:S01]  /*3ab0*/  UPLOP3.LUT UP3, UPT, UPT, UPT, UPT, 0x40, 0x4 ;  /* 0x000000000004789c */ /* 0x000fe20003f6e870 */
[----:B------:R-:W-:Y:S01]  /*3ac0*/  UMOV UR14, UR17 ;  /* 0x00000011000e7c82 */ /* 0x000fe20008000000 */
[----:B------:R-:W-:-:S09]  /*3ad0*/  UMOV UR13, UR15 ;  /* 0x0000000f000d7c82 */ /* 0x000fd20008000000 */
.L_x_68:
[----:B----4-:R-:W-:Y:S01]  /*3ae0*/  ULEA UR7, UR13, UR6, 0x3 ;  /* 0x000000060d077291 */ /* 0x010fe2000f8e18ff */
[----:B--23--:R-:W-:Y:S11]  /*3af0*/  @P2 BRA `(.L_x_66) ;  /* 0x00000000000c2947 */ /* 0x00cff60003800000 */
[----:B------:R-:W-:Y:S04]  /*3b00*/  SHF.L.U32 R5, R3, 0x1f, RZ ;  /* 0x0000001f03057819 */ /* 0x000fe800000006ff */
[----:B------:R-:W3:Y:S02]  /*3b10*/  SYNCS.PHASECHK.TRANS64.TRYWAIT P0, [UR7], R5 ;  /* 0x00000005ff0075a7 */ /* 0x000ee40008001107 */
[----:B---3--:R-:W-:Y:S05]  /*3b20*/  @!P0 BRA `(.L_x_67) ;  /* 0x0000004400888947 */ /* 0x008fea0003800000 */
.L_x_66:
[----:B------:R-:W-:Y:S01]  /*3b30*/  UISETP.NE.AND UP0, UPT, UR14, URZ, UPT ;  /* 0x000000ff0e00728c */ /* 0x000fe2000bf05270 */
[----:B------:R-:W-:Y:S01]  /*3b40*/  PLOP3.LUT P2, PT, PT, PT, PT, 0x80, 0x8 ;  /* 0x000000000008781c */ /* 0x000fe20003f4f070 */
[----:B------:R-:W-:Y:S01]  /*3b50*/  UIADD3 UR15, UPT, UPT, UR13, 0x1, URZ ;  /* 0x000000010d0f7890 */ /* 0x000fe2000fffe0ff */
[----:B------:R-:W-:Y:S03]  /*3b60*/  ELECT P1, URZ, PT ;  /* 0x0000000000ff782f */ /* 0x000fe60003820000 */
[----:B------:R-:W-:Y:S01]  /*3b70*/  UISETP.NE.AND UP1, UPT, UR15, 0xc, UPT ;  /* 0x0000000c0f00788c */ /* 0x000fe2000bf25270 */
[----:B------:R-:W-:Y:S01]  /*3b80*/  PLOP3.LUT P0, PT, PT, PT, UP0, 0x80, 0x8 ;  /* 0x000000000008781c */ /* 0x000fe20003f0f008 */
[----:B------:R-:W-:Y:S02]  /*3b90*/  ULEA UR26, UR13, UR11, 0x9 ;  /* 0x0000000b0d1a7291 */ /* 0x000fe4000f8e48ff */
[----:B------:R-:W-:Y:S02]  /*3ba0*/  USEL UR12, URZ, 0x1, UP1 ;  /* 0x00000001ff0c7887 */ /* 0x000fe40008800000 */
[----:B------:R-:W-:Y:S02]  /*3bb0*/  USEL UR15, UR15, URZ, UP1 ;  /* 0x000000ff0f0f7287 */ /* 0x000fe40008800000 */
[----:B------:R-:W-:Y:S02]  /*3bc0*/  ULEA UR28, UR13, UR10, 0x9 ;  /* 0x0000000a0d1c7291 */ /* 0x000fe4000f8e48ff */
[----:B------:R-:W-:Y:S01]  /*3bd0*/  @UP0 ULEA UR4, UR15, UR6, 0x3 ;  /* 0x000000060f040291 */ /* 0x000fe2000f8e18ff */
[----:B------:R-:W-:Y:S01]  /*3be0*/  LOP3.LUT R3, R3, UR12, RZ, 0x3c, !PT ;  /* 0x0000000c03037c12 */ /* 0x000fe2000f8e3cff */
[----:B------:R-:W-:Y:S02]  /*3bf0*/  UIADD3 UR36, UPT, UPT, UR26, 0x40, URZ ;  /* 0x000000401a247890 */ /* 0x000fe4000fffe0ff */
[----:B------:R-:W-:Y:S01]  /*3c00*/  UIADD3 UR34, UPT, UPT, UR28, 0x2, URZ ;  /* 0x000000021c227890 */ /* 0x000fe2000fffe0ff */
[----:B--2---:R-:W-:Y:S01]  /*3c10*/  @P0 SHF.L.U32 R0, R3, 0x1f, RZ ;  /* 0x0000001f03000819 */ /* 0x004fe200000006ff */
[----:B------:R-:W-:Y:S02]  /*3c20*/  UIADD3 UR32, UPT, UPT, UR26, 0x80, URZ ;  /* 0x000000801a207890 */ /* 0x000fe4000fffe0ff */
[----:B------:R-:W-:Y:S01]  /*3c30*/  UIADD3 UR30, UPT, UPT, UR28, 0x4, URZ ;  /* 0x000000041c1e7890 */ /* 0x000fe2000fffe0ff */
[----:B------:R4:W2:Y:S01]  /*3c40*/  @P0 SYNCS.PHASECHK.TRANS64.TRYWAIT P2, [UR4], R0 ;  /* 0x00000000ff0005a7 */ /* 0x0008a20008041104 */
[----:B------:R-:W-:Y:S02]  /*3c50*/  ELECT P0, URZ, PT ;  /* 0x0000000000ff782f */ /* 0x000fe40003800000 */
[C---:B-----5:R-:W-:Y:S01]  /*3c60*/  @P1 R2UR.BROADCAST UR4, R4.reuse ;  /* 0x00000000040412ca */ /* 0x060fe200008e0000 */
[----:B------:R-:W-:Y:S10]  /*3c70*/  UIADD3 UR7, UPT, UPT, UR7, 0x60, URZ ;  /* 0x0000006007077890 */ /* 0x000ff4000fffe0ff */
[C---:B------:R-:W-:Y:S02]  /*3c80*/  @P0 R2UR.BROADCAST UR12, R4.reuse ;  /* 0x00000000040c02ca */ /* 0x040fe400008e0000 */
[----:B------:R-:W-:Y:S01]  /*3c90*/  ELECT P0, URZ, PT ;  /* 0x0000000000ff782f */ /* 0x000fe20003800000 */
[----:B------:R-:W-:Y:S01]  /*3ca0*/  UMOV UR27, 0x20004020 ;  /* 0x20004020001b7882 */ /* 0x000fe20000000000 */
[----:B------:R-:W-:Y:S01]  /*3cb0*/  UMOV UR29, 0x40004040 ;  /* 0x40004040001d7882 */ /* 0x000fe20000000000 */
[----:B------:R-:W-:Y:S01]  /*3cc0*/  UMOV UR37, 0x20004020 ;  /* 0x2000402000257882 */ /* 0x000fe20000000000 */
[----:B------:R-:W-:Y:S01]  /*3cd0*/  UMOV UR35, 0x40004040 ;  /* 0x4000404000237882 */ /* 0x000fe20000000000 */
[----:B------:R-:W-:Y:S01]  /*3ce0*/  UMOV UR33, 0x20004020 ;  /* 0x2000402000217882 */ /* 0x000fe20000000000 */
[----:B------:R-:W-:Y:S01]  /*3cf0*/  UMOV UR31, 0x40004040 ;  /* 0x40004040001f7882 */ /* 0x000fe20000000000 */
[----:B------:R-:W-:Y:S01]  /*3d00*/  UMOV UR13, UR15 ;  /* 0x0000000f000d7c82 */ /* 0x000fe20008000000 */
[----:B------:R3:W-:Y:S01]  /*3d10*/  UTCHMMA gdesc[UR28], gdesc[UR26], tmem[UR4], tmem[UR24], idesc[UR25], UP3 ;  /* 0x00ff181a1c0075ea */ /* 0x0007e20009800004 */
[----:B------:R-:W-:Y:S02]  /*3d20*/  UPLOP3.LUT UP3, UPT, UPT, UPT, UPT, 0x80, 0x8 ;  /* 0x000000000008789c */ /* 0x000fe40003f6f070 */
[----:B------:R1:W-:Y:S01]  /*3d30*/  UTCHMMA gdesc[UR34], gdesc[UR36], tmem[UR12], tmem[UR22], idesc[UR23], UPT ;  /* 0x00ff1624220075ea */ /* 0x0003e2000b80000c */
[----:B---3--:R-:W-:Y:S01]  /*3d40*/  UIADD3 UR26, UPT, UPT, UR26, 0xc0, URZ ;  /* 0x000000c01a1a7890 */ /* 0x008fe2000fffe0ff */
[C---:B------:R-:W-:Y:S02]  /*3d50*/  @P0 R2UR.BROADCAST UR4, R4.reuse ;  /* 0x00000000040402ca */ /* 0x040fe400008e0000 */
[----:B------:R-:W-:Y:S11]  /*3d60*/  ELECT P0, URZ, PT ;  /* 0x0000000000ff782f */ /* 0x000ff60003800000 */
[----:B------:R-:W-:Y:S02]  /*3d70*/  @!UPT UIADD3 URZ, UPT, UPT, URZ, URZ, URZ ;  /* 0x000000fffffff290 */ /* 0x000fe4000fffe0ff */
[----:B-1----:R-:W-:Y:S01]  /*3d80*/  @P0 R2UR.BROADCAST UR12, R4 ;  /* 0x00000000040c02ca */ /* 0x002fe200008e0000 */
[----:B------:R-:W-:Y:S01]  /*3d90*/  UIADD3 UR28, UPT, UPT, UR28, 0x6, URZ ;  /* 0x000000061c1c7890 */ /* 0x000fe2000fffe0ff */
[----:B------:R1:W-:Y:S11]  /*3da0*/  UTCHMMA gdesc[UR30], gdesc[UR32], tmem[UR4], tmem[UR20], idesc[UR21], UPT ;  /* 0x00ff14201e0075ea */ /* 0x0003f6000b800004 */
[----:B------:R4:W-:Y:S01]  /*3db0*/  UTCHMMA gdesc[UR28], gdesc[UR26], tmem[UR12], tmem[UR18], idesc[UR19], UPT ;  /* 0x00ff121a1c0075ea */ /* 0x0009e2000b80000c */
[----:B------:R4:W-:Y:S01]  /*3dc0*/  UTCBAR.MULTICAST [UR7], URZ, UR9 ;  /* 0x000000ff070073e9 */ /* 0x0009e20008000809 */
[----:B-1----:R-:W-:Y:S02]  /*3dd0*/  UIADD3 UR4, UPT, UPT, UR14, 0x1, URZ ;  /* 0x000000010e047890 */ /* 0x002fe4000fffe0ff */
[----:B------:R-:W-:Y:S02]  /*3de0*/  UIADD3 UR14, UPT, UPT, UR14, -0x1, URZ ;  /* 0xffffffff0e0e7890 */ /* 0x000fe4000fffe0ff */
[----:B------:R-:W-:Y:S09]  /*3df0*/  UISETP.GT.U32.AND UP0, UPT, UR4, 0x1, UPT ;  /* 0x000000010400788c */ /* 0x000ff2000bf04070 */
[----:B------:R-:W-:Y:S05]  /*3e00*/  BRA.U UP0, `(.L_x_68) ;  /* 0xfffffffd00347547 */ /* 0x000fea000b83ffff */
.L_x_65:
[----:B------:R-:W-:Y:S01]  /*3e10*/  UIADD3 UR16, UPT, UPT, UR16, 0x1, URZ ;  /* 0x0000000110107890 */ /* 0x000fe2000fffe0ff */
[----:B------:R-:W-:Y:S01]  /*3e20*/  LOP3.LUT R8, R8, 0x1, RZ, 0x3c, !PT ;  /* 0x0000000108087812 */ /* 0x000fe200078e3cff */
[----:B------:R-:W-:Y:S02]  /*3e30*/  UIADD3 UR8, UPT, UPT, UR8, 0x110, URZ ;  /* 0x0000011008087890 */ /* 0x000fe4000fffe0ff */
[----:B------:R-:W-:-:S04]  /*3e40*/  UISETP.NE.AND UP0, UPT, UR16, 0x2, UPT ;  /* 0x000000021000788c */ /* 0x000fc8000bf05270 */
[----:B------:R-:W-:Y:S02]  /*3e50*/  USEL UR4, URZ, 0x1, UP0 ;  /* 0x00000001ff047887 */ /* 0x000fe40008000000 */
[----:B------:R-:W-:Y:S01]  /*3e60*/  USEL UR16, UR16, URZ, UP0 ;  /* 0x000000ff10107287 */ /* 0x000fe20008000000 */
[----:B------:R3:W-:Y:S03]  /*3e70*/  UTCBAR [UR8], URZ ;  /* 0x000000ff080073e9 */ /* 0x0007e600080000ff */
[----:B------:R-:W-:Y:S01]  /*3e80*/  LOP3.LUT R9, R9, UR4, RZ, 0x3c, !PT ;  /* 0x0000000409097c12 */ /* 0x000fe2000f8e3cff */
[----:B------:R-:W-:Y:S07]  /*3e90*/  @P3 BRA `(.L_x_69) ;  /* 0xfffffff800a83947 */ /* 0x000fee000383ffff */
[----:B------:R-:W1:Y:S01]  /*3ea0*/  S2UR UR4, SR_CgaCtaId ;  /* 0x00000000000479c3 */ /* 0x000e620000008800 */
[----:B------:R-:W-:Y:S01]  /*3eb0*/  ELECT P0, URZ, PT ;  /* 0x0000000000ff782f */ /* 0x000fe20003800000 */
[----:B--2-4-:R-:W-:Y:S01]  /*3ec0*/  IMAD.MOV.U32 R0, RZ, RZ, 0x1 ;  /* 0x00000001ff007424 */ /* 0x014fe200078e00ff */
[----:B------:R-:W-:Y:S01]  /*3ed0*/  UIADD3 UR6, UPT, UPT, UR6, 0x120, URZ ;  /* 0x0000012006067890 */ /* 0x000fe2000fffe0ff */
[----:B------:R-:W-:Y:S01]  /*3ee0*/  SHF.L.U32 R3, R9, 0x1f, RZ ;  /* 0x0000001f09037819 */ /* 0x000fe200000006ff */
[----:B------:R-:W-:-:S03]  /*3ef0*/  UMOV UR5, 0x40 ;  /* 0x0000004000057882 */ /* 0x000fc60000000000 */
[----:B------:R-:W-:Y:S01]  /*3f00*/  UVIRTCOUNT.DEALLOC.SMPOOL 0x80 ;  /* 0x000000800000784c */ /* 0x000fe20000000000 */
[----:B-1----:R-:W-:Y:S02]  /*3f10*/  ULEA UR4, UR4, UR5, 0x18 ;  /* 0x0000000504047291 */ /* 0x002fe4000f8ec0ff */
[----:B------:R-:W-:-:S07]  /*3f20*/  ULEA UR5, UR16, UR6, 0x3 ;  /* 0x0000000610057291 */ /* 0x000fce000f8e18ff */
[----:B------:R1:W-:Y:S02]  /*3f30*/  @P0 STS.U8 [UR4+0x1c], R0 ;  /* 0x00001c00ff000988 */ /* 0x0003e40008000004 */
[----:B------:R-:W2:Y:S02]  /*3f40*/  SYNCS.PHASECHK.TRANS64.TRYWAIT P0, [UR5], R3 ;  /* 0x00000003ff0075a7 */ /* 0x000ea40008001105 */
[----:B-12---:R-:W-:Y:S05]  /*3f50*/  @!P0 BRA `(.L_x_70) ;  /* 0x0000004000948947 */ /* 0x006fea0003800000 */
.L_x_159:
[----:B------:R-:W-:-:S04]  /*3f60*/  UIADD3 UR7, UPT, UPT, UR16, 0x1, URZ ;  /* 0x0000000110077890 */ /* 0x000fc8000fffe0ff */
[----:B------:R-:W-:-:S04]  /*3f70*/  UISETP.NE.AND UP0, UPT, UR7, 0x2, UPT ;  /* 0x000000020700788c */ /* 0x000fc8000bf05270 */
[----:B------:R-:W-:Y:S02]  /*3f80*/  USEL UR5, URZ, 0x1, UP0 ;  /* 0x00000001ff057887 */ /* 0x000fe40008000000 */
[----:B------:R-:W-:-:S04]  /*3f90*/  USEL UR7, UR7, URZ, UP0 ;  /* 0x000000ff07077287 */ /* 0x000fc80008000000 */
[----:B------:R-:W-:Y:S01]  /*3fa0*/  ULEA UR7, UR7, UR6, 0x3 ;  /* 0x0000000607077291 */ /* 0x000fe2000f8e18ff */
[----:B-1----:R-:W-:-:S04]  /*3fb0*/  LOP3.LUT R3, R9, UR5, RZ, 0x3c, !PT ;  /* 0x0000000509037c12 */ /* 0x002fc8000f8e3cff */
[----:B------:R-:W-:-:S04]  /*3fc0*/  SHF.L.U32 R3, R3, 0x1f, RZ ;  /* 0x0000001f03037819 */ /* 0x000fc800000006ff */
[----:B------:R-:W1:Y:S02]  /*3fd0*/  SYNCS.PHASECHK.TRANS64.TRYWAIT P0, [UR7], R3 ;  /* 0x00000003ff0075a7 */ /* 0x000e640008001107 */
[----:B-1----:R-:W-:Y:S05]  /*3fe0*/  @!P0 BRA `(.L_x_71) ;  /* 0x0000004000888947 */ /* 0x002fea0003800000 */
.L_x_161:
[----:B------:R-:W-:Y:S01]  /*3ff0*/  NOP ;  /* 0x0000000000007918 */ /* 0x000fe20000000000 */
[----:B-1----:R-:W1:Y:S01]  /*4000*/  LDS R0, [UR4+0x14] ;  /* 0x00001404ff007984 */ /* 0x002e620008000800 */
[----:B------:R-:W-:Y:S01]  /*4010*/  LOP3.LUT R2, R2, 0xffff, RZ, 0xc0, !PT ;  /* 0x0000ffff02027812 */ /* 0x000fe200078ec0ff */
[----:B------:R-:W-:Y:S02]  /*4020*/  IMAD.MOV.U32 R3, RZ, RZ, 0xffff ;  /* 0x0000ffffff037424 */ /* 0x000fe400078e00ff */
[----:B------:R-:W-:Y:S01]  /*4030*/  IMAD.MOV.U32 R5, RZ, RZ, 0x1 ;  /* 0x00000001ff057424 */ /* 0x000fe200078e00ff */
[----:B------:R-:W-:-:S04]  /*4040*/  SHF.R.U32.HI R2, RZ, 0x5, R2 ;  /* 0x00000005ff027819 */ /* 0x000fc80000011602 */
[-C--:B------:R-:W-:Y:S02]  /*4050*/  SHF.L.U32 R3, R3, R2.reuse, RZ ;  /* 0x0000000203037219 */ /* 0x080fe400000006ff */
[----:B------:R-:W-:Y:S02]  /*4060*/  SHF.L.U32 R5, R5, R2, RZ ;  /* 0x0000000205057219 */ /* 0x000fe400000006ff */
[----:B-1----:R-:W-:-:S04]  /*4070*/  LOP3.LUT R0, R0, R3, RZ, 0xc0, !PT ;  /* 0x0000000300007212 */ /* 0x002fc800078ec0ff */
[----:B------:R-:W-:-:S13]  /*4080*/  ISETP.NE.AND P0, PT, R0, R3, PT ;  /* 0x000000030000720c */ /* 0x000fda0003f05270 */
[----:B------:R-:W-:Y:S05]  /*4090*/  @P0 BRA `(.L_x_72) ;  /* 0x00000000005c0947 */ /* 0x000fea0003800000 */
[----:B------:R-:W1:Y:S02]  /*40a0*/  LDS R0, [UR4+0x18] ;  /* 0x00001804ff007984 */ /* 0x000e640008000800 */
[----:B-1----:R-:W-:-:S04]  /*40b0*/  LOP3.LUT R0, R0, R5, RZ, 0xc0, !PT ;  /* 0x0000000500007212 */ /* 0x002fc800078ec0ff */
[----:B------:R-:W-:-:S13]  /*40c0*/  ISETP.NE.AND P0, PT, R0, R5, PT ;  /* 0x000000050000720c */ /* 0x000fda0003f05270 */
[----:B------:R-:W-:Y:S05]  /*40d0*/  @P0 BRA `(.L_x_73) ;  /* 0x0000000000400947 */ /* 0x000fea0003800000 */
[----:B---3--:R-:W-:Y:S01]  /*40e0*/  R2UR UR8, R3 ;  /* 0x00000000030872ca */ /* 0x008fe200000e0000 */
[----:B------:R-:W1:Y:S01]  /*40f0*/  S2R R2, SR_LANEID ;  /* 0x0000000000027919 */ /* 0x000e620000000000 */
[----:B------:R-:W-:Y:S01]  /*4100*/  LOP3.LUT R5, RZ, R5, RZ, 0x33, !PT ;  /* 0x00000005ff057212 */ /* 0x000fe200078e33ff */
[----:B------:R-:W-:Y:S02]  /*4110*/  VOTEU.ANY UR7, UPT, PT ;  /* 0x0000000000077886 */ /* 0x000fe400038e0100 */
[----:B------:R-:W-:Y:S01]  /*4120*/  UFLO.U32 UR7, UR7 ;  /* 0x00000007000772bd */ /* 0x000fe200080e0000 */
[----:B------:R-:W2:Y:S07]  /*4130*/  REDUX UR5, R5 ;  /* 0x00000000050573c4 */ /* 0x000eae0000000000 */
[----:B------:R-:W-:-:S06]  /*4140*/  ULOP3.LUT UR8, URZ, UR8, URZ, 0x33, !UPT ;  /* 0x00000008ff087292 */ /* 0x000fcc000f8e33ff */
[----:B------:R-:W-:-:S04]  /*4150*/  IMAD.U32 R0, RZ, RZ, UR8 ;  /* 0x00000008ff007e24 */ /* 0x000fc8000f8e00ff */
[----:B------:R-:W3:Y:S02]  /*4160*/  REDUX UR6, R0 ;  /* 0x00000000000673c4 */ /* 0x000ee40000000000 */
[----:B------:R4:W-:Y:S01]  /*4170*/  UTCATOMSWS.AND URZ, UR8 ;  /* 0x0000000800ff79e3 */ /* 0x0009e20008000000 */
[----:B-1----:R-:W-:Y:S01]  /*4180*/  ISETP.EQ.U32.AND P0, PT, R2, UR7, PT ;  /* 0x0000000702007c0c */ /* 0x002fe2000bf02070 */
[----:B--2---:R-:W-:Y:S02]  /*4190*/  IMAD.U32 R2, RZ, RZ, UR5 ;  /* 0x00000005ff027e24 */ /* 0x004fe4000f8e00ff */
[----:B---3--:R-:W-:-:S10]  /*41a0*/  IMAD.U32 R3, RZ, RZ, UR6 ;  /* 0x00000006ff037e24 */ /* 0x008fd4000f8e00ff */
[----:B------:R4:W-:Y:S04]  /*41b0*/  @P0 ATOMS.AND RZ, [UR4+0x14], R3 ;  /* 0x00001403ffff098c */ /* 0x0009e8000a800004 */
[----:B------:R4:W-:Y:S01]  /*41c0*/  @P0 ATOMS.AND RZ, [UR4+0x18], R2 ;  /* 0x00001802ffff098c */ /* 0x0009e2000a800004 */
[----:B------:R-:W-:Y:S05]  /*41d0*/  BRA `(.L_x_74) ;  /* 0x0000000000147947 */ /* 0x000fea0003800000 */
.L_x_73:
[----:B------:R-:W-:Y:S02]  /*41e0*/  MOV R2, 0x4200 ;  /* 0x0000420000027802 */ /* 0x000fe40000000f00 */
[----:B---3-5:R-:W-:Y:S05]  /*41f0*/  CALL.REL.NOINC `($__internal_0_$__cuda_sm10x_tcgen05_guardrail_trap_col_being_dealloced_not_returned_by_alloc) ;  /* 0x0000004400007944 */ /* 0x028fea0003c00000 */
[----:B------:R-:W-:Y:S05]  /*4200*/  BRA `(.L_x_74) ;  /* 0x0000000000087947 */ /* 0x000fea0003800000 */
.L_x_72:
[----:B------:R-:W-:Y:S02]  /*4210*/  MOV R2, 0x4230 ;  /* 0x0000423000027802 */ /* 0x000fe40000000f00 */
[----:B---3-5:R-:W-:Y:S05]  /*4220*/  CALL.REL.NOINC `($__internal_2_$__cuda_sm10x_tcgen05_guardrail_trap_unallocated_columns_being_dealloced) ;  /* 0x00000044000c7944 */ /* 0x028fea0003c00000 */
.L_x_74:
[----:B------:R-:W-:Y:S01]  /*4230*/  NOP ;  /* 0x0000000000007918 */ /* 0x000fe20000000000 */
[----:B----4-:R-:W-:Y:S05]  /*4240*/  EXIT ;  /* 0x000000000000794d */ /* 0x010fea0003800000 */
.L_x_58:
[----:B------:R-:W-:-:S09]  /*4250*/  UISETP.NE.OR UP6, UPT, UR4, 0x3, !UP6 ;  /* 0x000000030400788c */ /* 0x000fd2000f7c5670 */
[----:B------:R-:W-:Y:S05]  /*4260*/  BRA.U UP6, `(.L_x_75) ;  /* 0x0000000d06f07547 */ /* 0x000fea000b800000 */
[----:B------:R-:W2:Y:S01]  /*4270*/  LDC.64 R24, c[0x0][0x988] ;  /* 0x00026200ff187b82 */ /* 0x000ea20000000a00 */
[----:B------:R-:W3:Y:S01]  /*4280*/  LDCU.64 UR6, c[0x0][0x888] ;  /* 0x00011100ff0677ac */ /* 0x000ee20008000a00 */
[----:B------:R-:W-:Y:S02]  /*4290*/  IMAD.MOV.U32 R38, RZ, RZ, 0x1 ;  /* 0x00000001ff267424 */ /* 0x000fe400078e00ff */
[----:B------:R-:W-:Y:S01]  /*42a0*/  IMAD.MOV.U32 R34, RZ, RZ, RZ ;  /* 0x000000ffff227224 */ /* 0x000fe200078e00ff */
[----:B------:R-:W4:Y:S03]  /*42b0*/  LDCU.64 UR4, c[0x0][0x890] ;  /* 0x00011200ff0477ac */ /* 0x000f260008000a00 */
[----:B------:R-:W1:Y:S01]  /*42c0*/  LDC.64 R22, c[0x0][0x980] ;  /* 0x00026000ff167b82 */ /* 0x000e620000000a00 */
[----:B------:R-:W-:Y:S01]  /*42d0*/  UMOV UR15, 0x400 ;  /* 0x00000400000f7882 */ /* 0x000fe20000000000 */
[----:B------:R-:W-:-:S02]  /*42e0*/  USEL UR16, URZ, 0x1, UP5 ;  /* 0x00000001ff107887 */ /* 0x000fc4000a800000 */
[----:B------:R-:W-:Y:S02]  /*42f0*/  ULEA UR15, UR45, UR15, 0x18 ;  /* 0x0000000f2d0f7291 */ /* 0x000fe4000f8ec0ff */
[----:B------:R-:W-:Y:S02]  /*4300*/  UPLOP3.LUT UP2, UPT, UPT, UPT, UPT, 0x40, 0x4 ;  /* 0x000000000004789c */ /* 0x000fe40003f4e870 */
[----:B------:R-:W1:Y:S01]  /*4310*/  LDC R0, c[0x0][0xb30] ;  /* 0x0002cc00ff007b82 */ /* 0x000e620000000800 */
[----:B------:R-:W-:Y:S02]  /*4320*/  UIADD3 UR14, UPT, UPT, UR15, 0x108, URZ ;  /* 0x000001080f0e7890 */ /* 0x000fe4000fffe0ff */
[----:B---3--:R-:W-:Y:S02]  /*4330*/  UISETP.NE.U32.AND UP1, UPT, UR6, URZ, UPT ;  /* 0x000000ff0600728c */ /* 0x008fe4000bf25070 */
[----:B------:R-:W-:Y:S02]  /*4340*/  UPRMT UR14, URZ, 0x654, UR14 ;  /* 0x00000654ff0e7896 */ /* 0x000fe4000800000e */
[----:B------:R-:W-:Y:S01]  /*4350*/  UISETP.NE.AND.EX UP1, UPT, UR7, URZ, UPT, UP1 ;  /* 0x000000ff0700728c */ /* 0x000fe2000bf25310 */
[----:B-----5:R-:W3:Y:S01]  /*4360*/  LDC R33, c[0x0][0x370] ;  /* 0x0000dc00ff217b82 */ /* 0x020ee20000000800 */
[C---:B--2---:R-:W-:Y:S01]  /*4370*/  ISETP.NE.AND P0, PT, R25.reuse, 0x1, PT ;  /* 0x000000011900780c */ /* 0x044fe20003f05270 */
[----:B----4-:R-:W-:Y:S01]  /*4380*/  UISETP.NE.U32.AND UP5, UPT, UR4, URZ, UPT ;  /* 0x000000ff0400728c */ /* 0x010fe2000bfa5070 */
[----:B------:R-:W-:Y:S01]  /*4390*/  R2UR UR6, R25 ;  /* 0x00000000190672ca */ /* 0x000fe200000e0000 */
[----:B------:R-:W-:Y:S01]  /*43a0*/  IMAD.MOV.U32 R25, RZ, RZ, 0x2000 ;  /* 0x00002000ff197424 */ /* 0x000fe200078e00ff */
[----:B------:R-:W-:Y:S01]  /*43b0*/  UMOV UR17, URZ ;  /* 0x000000ff00117c82 */ /* 0x000fe20008000000 */
[----:B------:R-:W-:-:S02]  /*43c0*/  UISETP.NE.AND.EX UP5, UPT, UR5, URZ, UPT, UP5 ;  /* 0x000000ff0500728c */ /* 0x000fc4000bfa5350 */
[----:B------:R-:W2:Y:S01]  /*43d0*/  LDC R2, c[0x0][0xb0c] ;  /* 0x0002c300ff027b82 */ /* 0x000ea20000000800 */
[----:B-1----:R-:W-:-:S05]  /*43e0*/  R2UR UR7, R22 ;  /* 0x00000000160772ca */ /* 0x002fca00000e0000 */
[----:B------:R-:W-:Y:S02]  /*43f0*/  VOTEU.ANY UP4, P0 ;  /* 0x0000000000ff7886 */ /* 0x000fe40000080100 */
[----:B------:R-:W1:Y:S01]  /*4400*/  LDC R27, c[0x0][0xb20] ;  /* 0x0002c800ff1b7b82 */ /* 0x000e620000000800 */
[----:B------:R-:W-:-:S07]  /*4410*/  ISETP.NE.AND P1, PT, R0, 0x1, PT ;  /* 0x000000010000780c */ /* 0x000fce0003f25270 */
[----:B------:R-:W4:Y:S08]  /*4420*/  LDC.64 R36, c[0x0][0x348] ;  /* 0x0000d200ff247b82 */ /* 0x000f300000000a00 */
[----:B------:R-:W1:Y:S08]  /*4430*/  LDC.64 R16, c[0x0][0xb10] ;  /* 0x0002c400ff107b82 */ /* 0x000e700000000a00 */
[----:B------:R-:W1:Y:S08]  /*4440*/  LDC.64 R6, c[0x0][0xb18] ;  /* 0x0002c600ff067b82 */ /* 0x000e700000000a00 */
[----:B------:R-:W1:Y:S08]  /*4450*/  LDC.64 R4, c[0x0][0xb28] ;  /* 0x0002ca00ff047b82 */ /* 0x000e700000000a00 */
[----:B------:R-:W1:Y:S08]  /*4460*/  LDC.64 R20, c[0x0][0x990] ;  /* 0x00026400ff147b82 */ /* 0x000e700000000a00 */
[----:B--23--:R-:W1:Y:S02]  /*4470*/  LDC R32, c[0x0][0x374] ;  /* 0x0000dd00ff207b82 */ /* 0x00ce640000000800 */
.L_x_84:
[----:B------:R-:W-:Y:S04]  /*4480*/  SHF.L.U32 R3, R34, 0x1f, RZ ;  /* 0x0000001f22037819 */ /* 0x000fe800000006ff */
[----:B--2---:R-:W2:Y:S02]  /*4490*/  SYNCS.PHASECHK.TRANS64.TRYWAIT P0, [UR15+0x100], R3 ;  /* 0x00010003ff0075a7 */ /* 0x004ea4000800110f */
[----:B--2---:R-:W-:Y:S05]  /*44a0*/  @!P0 BRA `(.L_x_76) ;  /* 0x0000003c00708947 */ /* 0x004fea0003800000 */
.L_x_163:
[----:B------:R-:W3:Y:S01]  /*44b0*/  LDS.128 R28, [UR15+0x140] ;  /* 0x0001400fff1c7984 */ /* 0x000ee20008000c00 */
[----:B------:R-:W-:Y:S01]  /*44c0*/  ISETP.GE.AND P0, PT, R26, 0x1, PT ;  /* 0x000000011a00780c */ /* 0x000fe20003f06270 */
[----:B------:R-:W-:Y:S01]  /*44d0*/  @!PT LDS RZ, [RZ] ;  /* 0x00000000fffff984 */ /* 0x000fe20000000800 */
[----:B------:R-:W-:Y:S01]  /*44e0*/  @!PT LDS RZ, [RZ] ;  /* 0x00000000fffff984 */ /* 0x000fe20000000800 */
[----:B------:R-:W-:Y:S01]  /*44f0*/  @!PT LDS RZ, [RZ] ;  /* 0x00000000fffff984 */ /* 0x000fe20000000800 */
[----:B------:R-:W-:Y:S01]  /*4500*/  @!PT LDS RZ, [RZ] ;  /* 0x00000000fffff984 */ /* 0x000fe20000000800 */
[----:B------:R5:W-:Y:S06]  /*4510*/  MEMBAR.ALL.CTA ;  /* 0x0000000000007992 */ /* 0x000bec0000008000 */
[----:B-----5:R-:W5:Y:S02]  /*4520*/  FENCE.VIEW.ASYNC.S ;  /* 0x00000000000073c6 */ /* 0x020f640000000000 */
[----:B-----5:R-:W-:Y:S01]  /*4530*/  SYNCS.ARRIVE.TRANS64.RED.A1T0 RZ, [UR14], RZ ;  /* 0x000000ffffff79a7 */ /* 0x020fe2000810040e */
[----:B---3--:R-:W-:Y:S11]  /*4540*/  LOP3.LUT P3, RZ, R30, 0x1, RZ, 0xc0, !PT ;  /* 0x000000011eff7812 */ /* 0x008ff6000786c0ff */
[----:B------:R-:W-:Y:S02]  /*4550*/  @!UPT UIADD3 URZ, UPT, UPT, URZ, URZ, URZ ;  /* 0x000000fffffff290 */ /* 0x000fe4000fffe0ff */
[----:B------:R-:W-:Y:S02]  /*4560*/  @P3 MOV R13, R28 ;  /* 0x0000001c000d3202 */ /* 0x000fe40000000f00 */
[----:B------:R-:W-:Y:S01]  /*4570*/  @P3 LOP3.LUT R8, R29, 0xffff, RZ, 0xc0, !PT ;  /* 0x0000ffff1d083812 */ /* 0x000fe200078ec0ff */
[----:B------:R-:W-:Y:S06]  /*4580*/  @!P0 BRA `(.L_x_77) ;  /* 0x0000000000a48947 */ /* 0x000fec0003800000 */
[----:B-1----:R-:W-:Y:S01]  /*4590*/  IMAD.HI.U32 R42, R32, R7, RZ ;  /* 0x00000007202a7227 */ /* 0x002fe200078e00ff */
[----:B------:R-:W-:Y:S02]  /*45a0*/  ISETP.NE.AND P0, PT, R6, 0x1, PT ;  /* 0x000000010600780c */ /* 0x000fe40003f05270 */
[----:B------:R-:W-:Y:S01]  /*45b0*/  ISETP.NE.AND P2, PT, R26, 0x1, PT ;  /* 0x000000011a00780c */ /* 0x000fe20003f45270 */
[-C--:B------:R-:W-:Y:S01]  /*45c0*/  IMAD.HI.U32 R40, R33, R16.reuse, RZ ;  /* 0x0000001021287227 */ /* 0x080fe200078e00ff */
[----:B------:R-:W-:Y:S02]  /*45d0*/  SHF.R.U32.HI R39, RZ, R27, R42 ;  /* 0x0000001bff277219 */ /* 0x000fe4000001162a */
[----:B------:R-:W-:Y:S01]  /*45e0*/  ISETP.NE.AND P4, PT, R2, 0x1, PT ;  /* 0x000000010200780c */ /* 0x000fe20003f85270 */
[----:B------:R-:W-:Y:S01]  /*45f0*/  IMAD.HI.U32 R46, R8, R7, RZ ;  /* 0x00000007082e7227 */ /* 0x000fe200078e00ff */
[----:B------:R-:W-:Y:S02]  /*4600*/  SHF.R.U32.HI R40, RZ, R17, R40 ;  /* 0x00000011ff287219 */ /* 0x000fe40000011628 */
[----:B--2---:R-:W-:Y:S01]  /*4610*/  SEL R3, R32, R39, !P0 ;  /* 0x0000002720037207 */ /* 0x004fe20004000000 */
[----:B------:R-:W-:Y:S01]  /*4620*/  IMAD.HI.U32 R42, R13, R16, RZ ;  /* 0x000000100d2a7227 */ /* 0x000fe200078e00ff */
[----:B------:R-:W-:Y:S02]  /*4630*/  SEL R11, R33, R40, !P4 ;  /* 0x00000028210b7207 */ /* 0x000fe40006000000 */
[----:B------:R-:W-:Y:S01]  /*4640*/  SHF.R.U32.HI R39, RZ, R27, R46 ;  /* 0x0000001bff277219 */ /* 0x000fe2000001162e */
[-C--:B------:R-:W-:Y:S01]  /*4650*/  IMAD.HI.U32 R44, R3, R4.reuse, RZ ;  /* 0x00000004032c7227 */ /* 0x080fe200078e00ff */
[----:B------:R-:W-:Y:S02]  /*4660*/  SHF.R.U32.HI R42, RZ, R17, R42 ;  /* 0x00000011ff2a7219 */ /* 0x000fe4000001162a */
[----:B------:R-:W-:Y:S01]  /*4670*/  SEL R9, R8, R39, !P0 ;  /* 0x0000002708097207 */ /* 0x000fe20004000000 */
[-C--:B------:R-:W-:Y:S01]  /*4680*/  IMAD.HI.U32 R40, R11, R4.reuse, RZ ;  /* 0x000000040b287227 */ /* 0x080fe200078e00ff */
[-C--:B------:R-:W-:Y:S03]  /*4690*/  @P2 SHF.R.U32.HI R3, RZ, R5.reuse, R44 ;  /* 0x00000005ff032219 */ /* 0x080fe6000001162c */
[----:B------:R-:W-:Y:S01]  /*46a0*/  IMAD.HI.U32 R14, R9, R4, RZ ;  /* 0x00000004090e7227 */ /* 0x000fe200078e00ff */
[----:B------:R-:W-:Y:S03]  /*46b0*/  @P2 SHF.R.U32.HI R11, RZ, R5, R40 ;  /* 0x00000005ff0b2219 */ /* 0x000fe60000011628 */
[C---:B------:R-:W-:Y:S01]  /*46c0*/  IMAD R10, R26.reuse, R3, RZ ;  /* 0x000000031a0a7224 */ /* 0x040fe200078e02ff */
[----:B------:R-:W-:Y:S01]  /*46d0*/  SEL R3, R13, R42, !P4 ;  /* 0x0000002a0d037207 */ /* 0x000fe20006000000 */
[C---:B------:R-:W-:Y:S01]  /*46e0*/  IMAD R12, R26.reuse, R11, RZ ;  /* 0x0000000b1a0c7224 */ /* 0x040fe200078e02ff */
[-C--:B------:R-:W-:Y:S02]  /*46f0*/  SHF.R.U32.HI R14, RZ, R5.reuse, R14 ;  /* 0x00000005ff0e7219 */ /* 0x080fe4000001160e */
[C---:B------:R-:W-:Y:S02]  /*4700*/  ISETP.GE.AND P0, PT, R9.reuse, R10, PT ;  /* 0x0000000a0900720c */ /* 0x040fe40003f06270 */
[----:B------:R-:W-:Y:S02]  /*4710*/  SEL R15, R9, R14, !P2 ;  /* 0x0000000e090f7207 */ /* 0x000fe40005000000 */
[C---:B------:R-:W-:Y:S03]  /*4720*/  ISETP.GE.OR P0, PT, R3.reuse, R12, P0 ;  /* 0x0000000c0300720c */ /* 0x040fe60000706670 */
[----:B------:R-:W-:Y:S04]  /*4730*/  IMAD.MOV R14, RZ, RZ, -R15 ;  /* 0x000000ffff0e7224 */ /* 0x000fe800078e0a0f */
[----:B------:R-:W-:Y:S06]  /*4740*/  IMAD R14, R26, R14, R9 ;  /* 0x0000000e1a0e7224 */ /* 0x000fec00078e0209 */
[C---:B------:R-:W-:Y:S05]  /*4750*/  @!P0 IMAD.HI.U32 R10, R3.reuse, R4, RZ ;  /* 0x00000004030a8227 */ /* 0x040fea00078e00ff */
[----:B------:R-:W-:Y:S04]  /*4760*/  @!P0 SHF.R.U32.HI R10, RZ, R5, R10 ;  /* 0x00000005ff0a8219 */ /* 0x000fe8000001160a */
[----:B------:R-:W-:Y:S01]  /*4770*/  @!P0 SEL R0, R3, R10, !P2 ;  /* 0x0000000a03008207 */ /* 0x000fe20005000000 */
[----:B------:R-:W-:Y:S03]  /*4780*/  IMAD.MOV R10, RZ, RZ, -R3 ;  /* 0x000000ffff0a7224 */ /* 0x000fe600078e0a03 */
[----:B------:R-:W-:Y:S01]  /*4790*/  @!P0 IADD3 R15, PT, PT, R15, -R0, RZ ;  /* 0x800000000f0f8210 */ /* 0x000fe20007ffe0ff */
[----:B------:R-:W-:Y:S01]  /*47a0*/  @!P0 IMAD R0, R11, R14, R0 ;  /* 0x0000000e0b008224 */ /* 0x000fe200078e0200 */
[----:B------:R-:W-:Y:S01]  /*47b0*/  IADD3 R11, PT, PT, -R9, RZ, RZ ;  /* 0x000000ff090b7210 */ /* 0x000fe20007ffe1ff */
[----:B------:R-:W-:Y:S02]  /*47c0*/  IMAD R13, R2, R10, R13 ;  /* 0x0000000a020d7224 */ /* 0x000fe400078e020d */
[----:B------:R-:W-:Y:S02]  /*47d0*/  @!P0 IMAD R9, R15, R26, R3 ;  /* 0x0000001a0f098224 */ /* 0x000fe400078e0203 */
[----:B------:R-:W-:Y:S02]  /*47e0*/  @!P0 IMAD.MOV.U32 R3, RZ, RZ, R0 ;  /* 0x000000ffff038224 */ /* 0x000fe400078e0000 */
[----:B------:R-:W-:Y:S02]  /*47f0*/  IMAD R8, R6, R11, R8 ;  /* 0x0000000b06087224 */ /* 0x000fe400078e0208 */
[----:B------:R-:W-:Y:S02]  /*4800*/  IMAD R13, R3, R2, R13 ;  /* 0x00000002030d7224 */ /* 0x000fe400078e020d */
[----:B------:R-:W-:Y:S02]  /*4810*/  IMAD R8, R9, R6, R8 ;  /* 0x0000000609087224 */ /* 0x000fe400078e0208 */
.L_x_77:
[----:B------:R-:W-:Y:S05]  /*4820*/  BRA.U UP2, `(.L_x_78) ;  /* 0x0000000102107547 */ /* 0x000fea000b800000 */
[----:B--2---:R-:W-:Y:S04]  /*4830*/  MOV R0, UR16 ;  /* 0x0000001000007c02 */ /* 0x004fe80008000f00 */
[----:B------:R-:W-:Y:S04]  /*4840*/  SHF.L.U32 R3, R0, 0x1f, RZ ;  /* 0x0000001f00037819 */ /* 0x000fe800000006ff */
[----:B------:R-:W2:Y:S02]  /*4850*/  SYNCS.PHASECHK.TRANS64.TRYWAIT P0, [UR15+0xf8], R3 ;  /* 0x0000f803ff0075a7 */ /* 0x000ea4000800110f */
[----:B--2---:R-:W-:Y:S05]  /*4860*/  @!P0 BRA `(.L_x_79) ;  /* 0x0000003800988947 */ /* 0x004fea0003800000 */
.L_x_78:
[----:B------:R-:W-:Y:S02]  /*4870*/  R2UR UR10, R18 ;  /* 0x00000000120a72ca */ /* 0x000fe400000e0000 */
[----:B------:R-:W-:Y:S04]  /*4880*/  ISETP.NE.U32.AND P0, PT, RZ, UR4, PT ;  /* 0x00000004ff007c0c */ /* 0x000fe8000bf05070 */
[----:B------:R-:W-:Y:S07]  /*4890*/  ISETP.NE.AND.EX P0, PT, RZ, UR5, PT, P0 ;  /* 0x00000005ff007c0c */ /* 0x000fee000bf05300 */
[----:B------:R-:W-:Y:S01]  /*48a0*/  USHF.L.U32 UR10, UR10, 0x6, URZ ;  /* 0x000000060a0a7899 */ /* 0x000fe200080006ff */
[----:B------:R-:W-:Y:S11]  /*48b0*/  BRA.U !UP5, `(.L_x_80) ;  /* 0x000000010d347547 */ /* 0x000ff6000b800000 */
[----:B------:R-:W-:Y:S01]  /*48c0*/  UPLOP3.LUT UP0, UPT, UPT, UPT, UP1, 0x80, 0x8 ;  /* 0x000000000008789c */ /* 0x000fe20003f0f010 */
[----:B--2---:R-:W-:Y:S02]  /*48d0*/  HFMA2 R0, -RZ, RZ, 0, 5.9604644775390625e-08 ;  /* 0x00000001ff007431 */ /* 0x004fe400000001ff */
[----:B------:R-:W-:Y:S03]  /*48e0*/  IMAD.MOV.U32 R71, RZ, RZ, 0x1 ;  /* 0x00000001ff477424 */ /* 0x000fe600078e00ff */
[----:B------:R-:W-:Y:S05]  /*48f0*/  PLOP3.LUT P2, PT, PT, PT, UP0, 0x80, 0x8 ;  /* 0x000000000008781c */ /* 0x000fea0003f4f008 */
[----:B------:R-:W2:Y:S01]  /*4900*/  @UP0 LDCU.64 UR12, c[0x0][0x888] ;  /* 0x00011100ff0c07ac */ /* 0x000ea20008000a00 */
[----:B------:R-:W-:Y:S07]  /*4910*/  @UP0 UIMAD UR8, UR60, UR4, URZ ;  /* 0x000000043c0802a4 */ /* 0x000fee000f8e02ff */
[----:B------:R-:W-:Y:S01]  /*4920*/  @!P2 PRMT R71, R0, 0x7610, R71 ;  /* 0x000076100047a816 */ /* 0x000fe20000000047 */
[----:B--2---:R-:W-:Y:S03]  /*4930*/  @UP0 UIMAD.WIDE UR12, UR8, 0x4, UR12 ;  /* 0x00000004080c08a5 */ /* 0x004fe6000f8e020c */
[----:B------:R-:W2:Y:S03]  /*4940*/  @!UP0 LDCU UR8, c[0x0][0x880] ;  /* 0x00011000ff0887ac */ /* 0x000ea60008000800 */
[----:B------:R-:W-:Y:S01]  /*4950*/  IMAD.U32 R10, RZ, RZ, UR12 ;  /* 0x0000000cff0a7e24 */ /* 0x000fe2000f8e00ff */
[----:B------:R-:W-:Y:S05]  /*4960*/  MOV R11, UR13 ;  /* 0x0000000d000b7c02 */ /* 0x000fea0008000f00 */
[----:B------:R3:W5:Y:S02]  /*4970*/  @P2 LDG.E R35, desc[UR48][R10.64] ;  /* 0x000000300a232981 */ /* 0x000764000c1e1900 */
[----:B--23--:R-:W-:Y:S07]  /*4980*/  @!P2 IMAD.U32 R35, RZ, RZ, UR8 ;  /* 0x00000008ff23ae24 */ /* 0x00cfee000f8e00ff */
.L_x_80:
[----:B-----5:R-:W-:Y:S01]  /*4990*/  @!P0 FSETP.EQ.AND P4, PT, R35, RZ, PT ;  /* 0x000000ff2300820b */ /* 0x020fe20003f82000 */
[----:B------:R-:W-:Y:S01]  /*49a0*/  @!UPT UIADD3 URZ, UPT, UPT, URZ, URZ, URZ ;  /* 0x000000fffffff290 */ /* 0x000fe2000fffe0ff */
[----:B------:R-:W-:Y:S11]  /*49b0*/  @!P0 BRA `(.L_x_81) ;  /* 0x0000000000148947 */ /* 0x000ff60003800000 */
[----:B------:R-:W-:Y:S02]  /*49c0*/  LOP3.LUT P0, RZ, R71, 0xff, RZ, 0xc0, !PT ;  /* 0x000000ff47ff7812 */ /* 0x000fe4000780c0ff */
[----:B------:R-:W-:Y:S04]  /*49d0*/  PLOP3.LUT P4, PT, PT, PT, UP0, 0x80, 0x8 ;  /* 0x000000000008781c */ /* 0x000fe80003f8f008 */
[----:B------:R-:W-:Y:S07]  /*49e0*/  PLOP3.LUT P4, PT, P4, PT, PT, 0x8, 0x80 ;  /* 0x000000000080781c */ /* 0x000fee000278e170 */
[----:B------:R-:W-:Y:S11]  /*49f0*/  @P0 FSETP.EQ.AND P4, PT, R35, RZ, PT ;  /* 0x000000ff2300020b */ /* 0x000ff60003f82000 */
[----:B------:R-:W-:Y:S02]  /*4a00*/  @!UPT UIADD3 URZ, UPT, UPT, URZ, URZ, URZ ;  /* 0x000000fffffff290 */ /* 0x000fe4000fffe0ff */
.L_x_81:
[----:B--2---:R-:W-:Y:S01]  /*4a10*/  SHF.L.U32 R0, R38, 0x1f, RZ ;  /* 0x0000001f26007819 */ /* 0x004fe200000006ff */
[----:B------:R-:W-:Y:S01]  /*4a20*/  ULEA UR19, UR17, UR15, 0x3 ;  /* 0x0000000f11137291 */ /* 0x000fe2000f8e18ff */
[----:B------:R-:W-:Y:S01]  /*4a30*/  ISETP.NE.AND P0, PT, R22, 0x1, PT ;  /* 0x000000011600780c */ /* 0x000fe20003f05270 */
[----:B------:R-:W-:Y:S04]  /*4a40*/  IMAD.SHL.U32 R10, R19, 0x40, RZ ;  /* 0x00000040130a7824 */ /* 0x000fe800078e00ff */
[C---:B------:R-:W-:Y:S01]  /*4a50*/  IMAD.HI.U32 R11, R10.reuse, R23, RZ ;  /* 0x000000170a0b7227 */ /* 0x040fe200078e00ff */
[C---:B------:R-:W-:Y:S02]  /*4a60*/  R2UR UR11, R10.reuse ;  /* 0x000000000a0b72ca */ /* 0x040fe400000e0000 */
[----:B------:R-:W2:Y:S02]  /*4a70*/  SYNCS.PHASECHK.TRANS64.TRYWAIT P2, [UR19+0xd8], R0 ;  /* 0x0000d800ff0075a7 */ /* 0x000ea40008041113 */
[----:B------:R-:W-:Y:S04]  /*4a80*/  SHF.R.U32.HI R11, RZ, R24, R11 ;  /* 0x00000018ff0b7219 */ /* 0x000fe8000001160b */
[----:B------:R-:W-:Y:S02]  /*4a90*/  SEL R11, R10, R11, !P0 ;  /* 0x0000000b0a0b7207 */ /* 0x000fe40004000000 */
[----:B------:R-:W-:Y:S02]  /*4aa0*/  ELECT P0, URZ, PT ;  /* 0x0000000000ff782f */ /* 0x000fe40003800000 */
[C---:B------:R-:W-:Y:S01]  /*4ab0*/  R2UR UR8, R11.reuse ;  /* 0x000000000b0872ca */ /* 0x040fe200000e0000 */
[C---:B-1----:R-:W-:Y:S01]  /*4ac0*/  IMAD.HI.U32 R12, R11.reuse, R20, RZ ;  /* 0x000000140b0c7227 */ /* 0x042fe200078e00ff */
[----:B------:R-:W-:Y:S02]  /*4ad0*/  PLOP3.LUT P4, PT, P4, P0, PT, 0xf2, 0x2f ;  /* 0x00000000002f781c */ /* 0x000fe40002781e72 */
[----:B------:R-:W-:Y:S01]  /*4ae0*/  R2UR UR12, R11 ;  /* 0x000000000b0c72ca */ /* 0x000fe200000e0000 */
[----:B------:R-:W-:Y:S01]  /*4af0*/  IMAD.MOV R9, RZ, RZ, -R11 ;  /* 0x000000ffff097224 */ /* 0x000fe200078e0a0b */
[----:B------:R-:W-:Y:S04]  /*4b00*/  SHF.R.U32.HI R3, RZ, R21, R12 ;  /* 0x00000015ff037219 */ /* 0x000fe8000001160c */
[----:B------:R-:W-:Y:S02]  /*4b10*/  R2UR UR13, R3 ;  /* 0x00000000030d72ca */ /* 0x000fe400000e0000 */
[----:B------:R-:W-:Y:S03]  /*4b20*/  R2UR UR9, R9 ;  /* 0x00000000090972ca */ /* 0x000fe600000e0000 */
[----:B----4-:R-:W-:Y:S05]  /*4b30*/  @!P4 IADD3 R18, P0, PT, R36, 0x580, RZ ;  /* 0x000005802412c810 */ /* 0x010fea0007f1e0ff */
[----:B------:R-:W-:Y:S03]  /*4b40*/  @!P4 IMAD.X R12, RZ, RZ, R37, P0 ;  /* 0x000000ffff0cc224 */ /* 0x000fe600000e0625 */
[----:B------:R-:W-:Y:S02]  /*4b50*/  USEL UR13, UR8, UR13, !UP4 ;  /* 0x0000000d080d7287 */ /* 0x000fe4000e000000 */
[----:B------:R-:W-:Y:S04]  /*4b60*/  UIMAD UR11, UR7, UR9, UR11 ;  /* 0x00000009070b72a4 */ /* 0x000fe8000f8e020b */
[----:B------:R-:W-:Y:S05]  /*4b70*/  IMAD R3, RZ, RZ, -UR13 ;  /* 0x8000000dff037e24 */ /* 0x000fea000f8e02ff */
[----:B------:R-:W-:Y:S11]  /*4b80*/  R2UR UR8, R3 ;  /* 0x00000000030872ca */ /* 0x000ff600000e0000 */
[----:B------:R-:W-:Y:S02]  /*4b90*/  @!UPT UIADD3 URZ, UPT, UPT, URZ, URZ, URZ ;  /* 0x000000fffffff290 */ /* 0x000fe4000fffe0ff */
[----:B------:R-:W-:Y:S01]  /*4ba0*/  UIMAD UR12, UR6, UR8, UR12 ;  /* 0x00000008060c72a4 */ /* 0x000fe2000f8e020c */
[----:B--2---:R-:W-:Y:S11]  /*4bb0*/  @!P2 BRA `(.L_x_82) ;  /* 0x0000003400dca947 */ /* 0x004ff60003800000 */
.L_x_166:
[----:B------:R-:W2:Y:S01]  /*4bc0*/  LDC.64 R14, c[0x0][0xb10] ;  /* 0x0002c400ff0e7b82 */ /* 0x000ea20000000a00 */
[----:B------:R-:W-:Y:S01]  /*4bd0*/  @!P4 R2UR UR8, R12 ;  /* 0x000000000c08c2ca */ /* 0x000fe200000e0000 */
[----:B------:R-:W-:Y:S01]  /*4be0*/  VOTEU.ALL UP3, P4 ;  /* 0x0000000000ff7886 */ /* 0x000fe20002060000 */
[----:B------:R-:W-:Y:S01]  /*4bf0*/  @!P4 R2UR UR20, R18 ;  /* 0x000000001214c2ca */ /* 0x000fe200000e0000 */
[----:B------:R-:W-:Y:S01]  /*4c00*/  UIADD3 UR9, UPT, UPT, UR19, 0xc0, URZ ;  /* 0x000000c013097890 */ /* 0x000fe2000fffe0ff */
[----:B------:R-:W-:Y:S03]  /*4c10*/  @P3 SHF.R.U32.HI R28, RZ, 0x10, R29 ;  /* 0x00000010ff1c3819 */ /* 0x000fe6000001161d */
[----:B------:R-:W3:Y:S01]  /*4c20*/  LDC.64 R10, c[0x0][0xb18] ;  /* 0x0002c600ff0a7b82 */ /* 0x000ee20000000a00 */
[----:B------:R-:W-:Y:S01]  /*4c30*/  @!UP3 UPRMT UR22, URZ, 0x40, URZ ;  /* 0x00000040ff16b896 */ /* 0x000fe200080000ff */
[----:B------:R-:W-:Y:S01]  /*4c40*/  VOTEU.ALL UP2, P4 ;  /* 0x0000000000ff7886 */ /* 0x000fe20002040000 */
[----:B------:R-:W-:Y:S01]  /*4c50*/  UIADD3 UR18, UPT, UPT, UR17, 0x1, URZ ;  /* 0x0000000111127890 */ /* 0x000fe2000fffe0ff */
[----:B------:R-:W-:Y:S04]  /*4c60*/  @P3 R2UR UR60, R28 ;  /* 0x000000001c3c32ca */ /* 0x000fe800000e0000 */
[----:B-1----:R-:W1:Y:S01]  /*4c70*/  @!P1 LDC R0, c[0x0][0xb20] ;  /* 0x0002c800ff009b82 */ /* 0x002e620000000800 */
[----:B------:R-:W-:Y:S01]  /*4c80*/  @!UP3 UPRMT UR22, UR22, 0x5410, URZ ;  /* 0x000054101616b896 */ /* 0x000fe200080000ff */
[----:B------:R-:W-:Y:S01]  /*4c90*/  IMAD.U32 R19, RZ, RZ, UR8 ;  /* 0x00000008ff137e24 */ /* 0x000fe2000f8e00ff */
[----:B------:R-:W-:Y:S05]  /*4ca0*/  @!UP3 ULEA UR8, UR17, UR15, 0xd ;  /* 0x0000000f1108b291 */ /* 0x000fea000f8e68ff */
[----:B------:R-:W4:Y:S01]  /*4cb0*/  @!P1 LDC R3, c[0x0][0xb0c] ;  /* 0x0002c300ff039b82 */ /* 0x000f220000000800 */
[----:B------:R-:W-:Y:S01]  /*4cc0*/  IMAD.U32 R18, RZ, RZ, UR20 ;  /* 0x00000014ff127e24 */ /* 0x000fe2000f8e00ff */
[----:B------:R-:W-:Y:S01]  /*4cd0*/  UISETP.NE.AND UP6, UPT, UR18, 0x3, UPT ;  /* 0x000000031200788c */ /* 0x000fe2000bfc5270 */
[----:B------:R-:W-:Y:S01]  /*4ce0*/  @!P4 R2UR UR25, R19 ;  /* 0x000000001319c2ca */ /* 0x000fe200000e0000 */
[----:B------:R-:W-:Y:S02]  /*4cf0*/  @!UP3 UIADD3 UR8, UPT, UPT, UR8, 0x400, URZ ;  /* 0x000004000808b890 */ /* 0x000fe4000fffe0ff */
[----:B------:R-:W-:Y:S01]  /*4d00*/  @!P4 R2UR UR24, R18 ;  /* 0x000000001218c2ca */ /* 0x000fe200000e0000 */
[----:B------:R-:W-:Y:S01]  /*4d10*/  @!P4 IMAD.MOV.U32 R18, RZ, RZ, 0x2000 ;  /* 0x00002000ff12c424 */ /* 0x000fe200078e00ff */
[----:B------:R-:W-:Y:S02]  /*4d20*/  UPRMT UR21, UR45, 0x654, UR9 ;  /* 0x000006542d157896 */ /* 0x000fe40008000009 */
[----:B------:R-:W-:Y:S02]  /*4d30*/  USEL UR20, URZ, 0x1, UP6 ;  /* 0x00000001ff147887 */ /* 0x000fe4000b000000 */
[----:B------:R-:W-:Y:S04]  /*4d40*/  USEL UR18, UR18, URZ, UP6 ;  /* 0x000000ff12127287 */ /* 0x000fe8000b000000 */
[----:B------:R-:W-:Y:S01]  /*4d50*/  ULEA UR17, UR18, UR15, 0x3 ;  /* 0x0000000f12117291 */ /* 0x000fe2000f8e18ff */
[----:B------:R-:W-:Y:S02]  /*4d60*/  LOP3.LUT R38, R38, UR20, RZ, 0x3c, !PT ;  /* 0x0000001426267c12 */ /* 0x000fe4000f8e3cff */
[----:B------:R1:W-:Y:S01]  /*4d70*/  @!UP2 UTMALDG.4D.IM2COL [UR8], [UR24], UR22 ;  /* 0x000000081800a3b4 */ /* 0x0003e20008058016 */
[----:B------:R1:W-:Y:S01]  /*4d80*/  @!P4 SYNCS.ARRIVE.TRANS64.RED.A0TR RZ, [UR19+0xc0], R18 ;  /* 0x0000c012ffffc9a7 */ /* 0x0003e20008300413 */
[----:B------:R-:W-:Y:S02]  /*4d90*/  SHF.L.U32 R12, R38, 0x1f, RZ ;  /* 0x0000001f260c7819 */ /* 0x000fe400000006ff */
[----:B----4-:R-:W-:Y:S01]  /*4da0*/  @!P1 ISETP.NE.AND P2, PT, R3, 0x1, PT ;  /* 0x000000010300980c */ /* 0x010fe20003f45270 */
[C---:B--2---:R-:W-:Y:S01]  /*4db0*/  @!P1 IMAD.HI.U32 R14, R13.reuse, R14, RZ ;  /* 0x0000000e0d0e9227 */ /* 0x044fe200078e00ff */
[----:B---3--:R-:W-:Y:S03]  /*4dc0*/  @!P1 ISETP.NE.AND P0, PT, R10, 0x1, PT ;  /* 0x000000010a00980c */ /* 0x008fe60003f05270 */
[C---:B------:R-:W-:Y:S01]  /*4dd0*/  @!P1 IMAD.HI.U32 R11, R8.reuse, R11, RZ ;  /* 0x0000000b080b9227 */ /* 0x040fe200078e00ff */
[----:B------:R-:W-:Y:S04]  /*4de0*/  @!P1 SHF.R.U32.HI R14, RZ, R15, R14 ;  /* 0x0000000fff0e9219 */ /* 0x000fe8000001160e */
[----:B-1----:R-:W-:Y:S01]  /*4df0*/  @!P1 SHF.R.U32.HI R9, RZ, R0, R11 ;  /* 0x00000000ff099219 */ /* 0x002fe2000001160b */
[----:B------:R-:W-:Y:S01]  /*4e00*/  SYNCS.ARRIVE.TRANS64.RED.A1T0 RZ, [UR21], RZ ;  /* 0x000000ffffff79a7 */ /* 0x000fe20008100415 */
[----:B------:R-:W-:Y:S02]  /*4e10*/  @!P1 SEL R14, R13, R14, !P2 ;  /* 0x0000000e0d0e9207 */ /* 0x000fe40005000000 */
[----:B------:R-:W-:Y:S01]  /*4e20*/  @!P1 SEL R9, R8, R9, !P0 ;  /* 0x0000000908099207 */ /* 0x000fe20004000000 */
[----:B------:R-:W1:Y:S04]  /*4e30*/  SYNCS.PHASECHK.TRANS64.TRYWAIT P5, [UR17+0xd8], R12 ;  /* 0x0000d80cff0075a7 */ /* 0x000e6800080a1111 */
[----:B------:R-:W-:Y:S02]  /*4e40*/  @!P1 IMAD.IADD R0, R9, 0x1, -R14 ;  /* 0x0000000109009824 */ /* 0x000fe400078e0a0e */
[----:B------:R-:W-:Y:S02]  /*4e50*/  @!P1 IMAD.IADD R9, R14, 0x1, -R9 ;  /* 0x000000010e099824 */ /* 0x000fe400078e0a09 */
[----:B------:R-:W-:Y:S02]  /*4e60*/  @!P1 IMAD R13, R0, R3, R13 ;  /* 0x00000003000d9224 */ /* 0x000fe400078e020d */
[----:B------:R-:W-:Y:S01]  /*4e70*/  @!P1 IMAD R8, R9, R10, R8 ;  /* 0x0000000a09089224 */ /* 0x000fe200078e0208 */
[----:B-1----:R-:W-:Y:S06]  /*4e80*/  @!P5 BRA `(.L_x_83) ;  /* 0x000000340040d947 */ /* 0x002fec0003800000 */
.L_x_168:
[----:B-1----:R-:W-:Y:S01]  /*4e90*/  @!P4 IADD3 R3, P0, PT, R36, 0x580, RZ ;  /* 0x000005802403c810 */ /* 0x002fe20007f1e0ff */
[----:B------:R-:W-:Y:S01]  /*4ea0*/  VOTEU.ALL UP2, P4 ;  /* 0x0000000000ff7886 */ /* 0x000fe20002040000 */
[----:B------:R-:W-:Y:S01]  /*4eb0*/  VOTEU.ALL UP3, P4 ;  /* 0x0000000000ff7886 */ /* 0x000fe20002060000 */
[----:B------:R-:W-:Y:S01]  /*4ec0*/  LOP3.LUT R34, R34, 0x1, RZ, 0x3c, !PT ;  /* 0x0000000122227812 */ /* 0x000fe200078e3cff */
[----:B------:R-:W-:Y:S01]  /*4ed0*/  IMAD.IADD R18, R8, 0x1, R70 ;  /* 0x0000000108127824 */ /* 0x000fe200078e0246 */
[----:B------:R-:W-:Y:S01]  /*4ee0*/  @!P4 R2UR UR9, R3 ;  /* 0x000000000309c2ca */ /* 0x000fe200000e0000 */
[----:B------:R-:W-:Y:S01]  /*4ef0*/  @!P4 IMAD.X R0, RZ, RZ, R37, P0 ;  /* 0x000000ffff00c224 */ /* 0x000fe200000e0625 */
[----:B------:R-:W-:Y:S01]  /*4f00*/  @!UP3 UPRMT UR19, URZ, 0x40, URZ ;  /* 0x00000040ff13b896 */ /* 0x000fe200080000ff */
[----:B------:R-:W-:Y:S01]  /*4f10*/  IMAD.IADD R19, R13, 0x1, R72 ;  /* 0x000000010d137824 */ /* 0x000fe200078e0248 */
[----:B------:R-:W-:Y:S02]  /*4f20*/  @!UP3 UIADD3 UR10, UPT, UPT, UR10, 0x20, URZ ;  /* 0x000000200a0ab890 */ /* 0x000fe4000fffe0ff */
[----:B------:R-:W-:Y:S01]  /*4f30*/  @!P4 R2UR UR8, R0 ;  /* 0x000000000008c2ca */ /* 0x000fe200000e0000 */
[----:B------:R-:W-:Y:S06]  /*4f40*/  @!UP3 UPRMT UR21, UR19, 0x5410, URZ ;  /* 0x000054101315b896 */ /* 0x000fec00080000ff */
[----:B------:R-:W-:Y:S01]  /*4f50*/  IMAD.U32 R10, RZ, RZ, UR9 ;  /* 0x00000009ff0a7e24 */ /* 0x000fe2000f8e00ff */
[----:B------:R-:W-:Y:S04]  /*4f60*/  UIADD3 UR9, UPT, UPT, UR17, 0xc0, URZ ;  /* 0x000000c011097890 */ /* 0x000fe8000fffe0ff */
[----:B------:R-:W-:Y:S01]  /*4f70*/  @!P4 R2UR UR22, R10 ;  /* 0x000000000a16c2ca */ /* 0x000fe200000e0000 */
[----:B------:R-:W-:Y:S01]  /*4f80*/  IMAD.U32 R11, RZ, RZ, UR8 ;  /* 0x00000008ff0b7e24 */ /* 0x000fe2000f8e00ff */
[----:B------:R-:W-:Y:S02]  /*4f90*/  @!UP3 ULEA UR8, UR18, UR15, 0xd ;  /* 0x0000000f1208b291 */ /* 0x000fe4000f8e68ff */
[----:B------:R-:W-:Y:S02]  /*4fa0*/  UPRMT UR20, UR45, 0x654, UR9 ;  /* 0x000006542d147896 */ /* 0x000fe40008000009 */
[----:B------:R-:W-:Y:S01]  /*4fb0*/  @!P4 R2UR UR23, R11 ;  /* 0x000000000b17c2ca */ /* 0x000fe200000e0000 */
[----:B------:R-:W-:Y:S11]  /*4fc0*/  @!UP3 UIADD3 UR8, UPT, UPT, UR8, 0x400, URZ ;  /* 0x000004000808b890 */ /* 0x000ff6000fffe0ff */
[----:B------:R-:W-:Y:S01]  /*4fd0*/  @!UPT UIADD3 URZ, UPT, UPT, URZ, URZ, URZ ;  /* 0x000000fffffff290 */ /* 0x000fe2000fffe0ff */
[----:B------:R2:W-:Y:S01]  /*4fe0*/  @!UP2 UTMALDG.4D.IM2COL [UR8], [UR22], UR21 ;  /* 0x000000081600a3b4 */ /* 0x0005e20008058015 */
[----:B------:R2:W-:Y:S01]  /*4ff0*/  @!P4 SYNCS.ARRIVE.TRANS64.RED.A0TR RZ, [UR17+0xc0], R25 ;  /* 0x0000c019ffffc9a7 */ /* 0x0005e20008300411 */
[----:B------:R-:W-:Y:S04]  /*5000*/  UIADD3 UR17, UPT, UPT, UR18, 0x1, URZ ;  /* 0x0000000112117890 */ /* 0x000fe8000fffe0ff */
[----:B------:R-:W-:Y:S04]  /*5010*/  UISETP.NE.AND UP2, UPT, UR17, 0x3, UPT ;  /* 0x000000031100788c */ /* 0x000fe8000bf45270 */
[----:B------:R-:W-:Y:S02]  /*5020*/  USEL UR18, URZ, 0x1, UP2 ;  /* 0x00000001ff127887 */ /* 0x000fe40009000000 */
[----:B------:R-:W-:Y:S02]  /*5030*/  USEL UR17, UR17, URZ, UP2 ;  /* 0x000000ff11117287 */ /* 0x000fe40009000000 */
[----:B------:R-:W-:Y:S02]  /*5040*/  UPLOP3.LUT UP2, UPT, UPT, UPT, UPT, 0x80, 0x8 ;  /* 0x000000000008789c */ /* 0x000fe40003f4f070 */
[----:B------:R-:W-:Y:S01]  /*5050*/  LOP3.LUT R38, R38, UR18, RZ, 0x3c, !PT ;  /* 0x0000001226267c12 */ /* 0x000fe2000f8e3cff */
[----:B------:R-:W-:Y:S01]  /*5060*/  SYNCS.ARRIVE.TRANS64.RED.A1T0 RZ, [UR20], RZ ;  /* 0x000000ffffff79a7 */ /* 0x000fe20008100414 */
[----:B------:R-:W-:Y:S07]  /*5070*/  @P3 BRA `(.L_x_84) ;  /* 0xfffffff400003947 */ /* 0x000fee000383ffff */
[----:B------:R-:W-:Y:S01]  /*5080*/  UIADD3 UR15, UPT, UPT, UR15, 0xd8, URZ ;  /* 0x000000d80f0f7890 */ /* 0x000fe2000fffe0ff */
[----:B------:R-:W-:-:S03]  /*5090*/  SHF.L.U32 R3, R38, 0x1f, RZ ;  /* 0x0000001f26037819 */ /* 0x000fc600000006ff */
[----:B------:R-:W-:-:S09]  /*50a0*/  ULEA UR4, UR17, UR15, 0x3 ;  /* 0x0000000f11047291 */ /* 0x000fd2000f8e18ff */
[----:B------:R-:W1:Y:S02]  /*50b0*/  SYNCS.PHASECHK.TRANS64.TRYWAIT P0, [UR4], R3 ;  /* 0x00000003ff0075a7 */ /* 0x000e640008001104 */
[----:B-1----:R-:W-:Y:S05]  /*50c0*/  @!P0 BRA `(.L_x_85) ;  /* 0x0000003000c88947 */ /* 0x002fea0003800000 */
.L_x_170:
        /* <DEDUP_REMOVED lines=9> */
.L_x_172:
        /* <DEDUP_REMOVED lines=8> */
.L_x_87:
[----:B-1----:R1:W3:Y:S02]  /*51e0*/  SYNCS.PHASECHK.TRANS64.TRYWAIT P0, [R0+URZ], R3 ;  /* 0x00000003000075a7 */ /* 0x0022e400080011ff */
[----:B---3--:R-:W-:Y:S05]  /*51f0*/  @!P0 NANOSLEEP.SYNCS 0x989680 ;  /* 0x009896800000895d */ /* 0x008fea0003900000 */
[----:B------:R-:W3:Y:S02]  /*5200*/  @!P0 SYNCS.PHASECHK.TRANS64 P0, [R0+URZ], R3 ;  /* 0x00000003000085a7 */ /* 0x000ee400080010ff */
[----:B--23--:R-:W-:Y:S05]  /*5210*/  @P0 EXIT ;  /* 0x000000000000094d */ /* 0x00cfea0003800000 */
[----:B------:R-:W-:Y:S05]  /*5220*/  BRA `(.L_x_87) ;  /* 0xfffffffc00ec7947 */ /* 0x000fea000383ffff */
.L_x_75:
[----:B------:R-:W-:-:S06]  /*5230*/  UISETP.GE.AND UP1, UPT, UR4, 0x4, UPT ;  /* 0x000000040400788c */ /* 0x000fcc000bf26270 */
[----:B------:R-:W-:-:S13]  /*5240*/  PLOP3.LUT P0, PT, PT, PT, UP1, 0x80, 0x8 ;  /* 0x000000000008781c */ /* 0x000fda0003f0f018 */
[----:B-1----:R-:W-:Y:S05]  /*5250*/  @!P0 EXIT ;  /* 0x000000000000894d */ /* 0x002fea0003800000 */
[----:B------:R-:W-:Y:S01]  /*5260*/  BAR.SYNC.DEFER_BLOCKING 0x6, 0xa0 ;  /* 0x0182800000007b1d */ /* 0x000fe20000010000 */
[C---:B------:R-:W-:Y:S01]  /*5270*/  IMAD.SHL.U32 R0, R79.reuse, 0x20, RZ ;  /* 0x000000204f007824 */ /* 0x040fe200078e00ff */
[----:B------:R-:W-:Y:S01]  /*5280*/  SHF.R.U32.HI R7, RZ, 0x2, R79 ;  /* 0x00000002ff077819 */ /* 0x000fe2000001164f */
[C---:B------:R-:W-:Y:S01]  /*5290*/  IMAD.SHL.U32 R78, R79.reuse, 0x4, RZ ;  /* 0x000000044f4e7824 */ /* 0x040fe200078e00ff */
[C---:B------:R-:W-:Y:S01]  /*52a0*/  R2P PR, R79.reuse, 0x6 ;  /* 0x000000064f007804 */ /* 0x040fe20000000000 */
[C---:B------:R-:W-:Y:S01]  /*52b0*/  IMAD.SHL.U32 R3, R79.reuse, 0x10, RZ ;  /* 0x000000104f037824 */ /* 0x040fe200078e00ff */
[----:B------:R-:W-:Y:S01]  /*52c0*/  UMOV UR50, 0x400 ;  /* 0x0000040000327882 */ /* 0x000fe20000000000 */
[C---:B------:R-:W-:Y:S01]  /*52d0*/  LOP3.LUT R5, R0.reuse, 0xe0, RZ, 0xc0, !PT ;  /* 0x000000e000057812 */ /* 0x040fe200078ec0ff */
[----:B------:R-:W-:Y:S01]  /*52e0*/  ULEA UR50, UR45, UR50, 0x18 ;  /* 0x000000322d327291 */ /* 0x000fe2000f8ec0ff */
[----:B------:R-:W1:Y:S01]  /*52f0*/  LDC R75, c[0x0][0x370] ;  /* 0x0000dc00ff4b7b82 */ /* 0x000e620000000800 */
[----:B------:R-:W-:Y:S01]  /*5300*/  LOP3.LUT R0, R0, 0x100, RZ, 0xc0, !PT ;  /* 0x0000010000007812 */ /* 0x000fe200078ec0ff */
[----:B------:R-:W-:Y:S01]  /*5310*/  IMAD.U32 R32, R79, 0x10000, RZ ;  /* 0x000100004f207824 */ /* 0x000fe200078e00ff */
[----:B------:R-:W-:Y:S01]  /*5320*/  LOP3.LUT R78, R5, 0x1c, R78, 0xf8, !PT ;  /* 0x0000001c054e7812 */ /* 0x000fe200078ef84e */
[----:B------:R-:W-:Y:S01]  /*5330*/  IMAD.MOV.U32 R82, RZ, RZ, 0x8 ;  /* 0x00000008ff527424 */ /* 0x000fe200078e00ff */
[----:B------:R-:W-:Y:S01]  /*5340*/  LOP3.LUT R3, R0, 0x600, R3, 0xf8, !PT ;  /* 0x0000060000037812 */ /* 0x000fe200078ef803 */
[----:B------:R-:W-:Y:S01]  /*5350*/  IMAD.MOV.U32 R81, RZ, RZ, 0x10 ;  /* 0x00000010ff517424 */ /* 0x000fe200078e00ff */
[----:B------:R-:W-:Y:S01]  /*5360*/  LOP3.LUT R78, R78, 0x4, R7, 0x78, !PT ;  /* 0x000000044e4e7812 */ /* 0x000fe200078e7807 */
[----:B------:R-:W2:Y:S01]  /*5370*/  LDC R28, c[0x0][0xb0c] ;  /* 0x0002c300ff1c7b82 */ /* 0x000ea20000000800 */
[----:B------:R-:W-:Y:S01]  /*5380*/  LOP3.LUT R79, R79, 0x60, RZ, 0xc0, !PT ;  /* 0x000000604f4f7812 */ /* 0x000fe200078ec0ff */
[----:B------:R-:W-:Y:S01]  /*5390*/  IMAD.MOV.U32 R30, RZ, RZ, RZ ;  /* 0x000000ffff1e7224 */ /* 0x000fe200078e00ff */
[----:B------:R-:W-:-:S02]  /*53a0*/  LOP3.LUT R78, R3, R78, RZ, 0xfc, !PT ;  /* 0x0000004e034e7212 */ /* 0x000fc400078efcff */
[----:B------:R-:W-:Y:S02]  /*53b0*/  CS2R R76, SRZ ;  /* 0x00000000004c7805 */ /* 0x000fe4000001ff00 */
[----:B------:R-:W-:Y:S01]  /*53c0*/  LOP3.LUT R32, R32, 0x600000, RZ, 0xc0, !PT ;  /* 0x0060000020207812 */ /* 0x000fe200078ec0ff */
[----:B------:R-:W3:Y:S01]  /*53d0*/  LDCU.64 UR58, c[0x0][0x348] ;  /* 0x00006900ff3a77ac */ /* 0x000ee20008000a00 */
[----:B------:R-:W4:Y:S01]  /*53e0*/  LDS R4, [UR50+0x150] ;  /* 0x00015032ff047984 */ /* 0x000f220008000800 */
[----:B------:R-:W1:Y:S01]  /*53f0*/  LDC R73, c[0x0][0xb20] ;  /* 0x0002c800ff497b82 */ /* 0x000e620000000800 */
[----:B------:R-:W-:Y:S01]  /*5400*/  SEL R82, R82, 0xfffffff8, !P1 ;  /* 0xfffffff852527807 */ /* 0x000fe20004800000 */
[----:B------:R-:W1:Y:S01]  /*5410*/  LDCU.64 UR36, c[0x0][0x888] ;  /* 0x00011100ff2477ac */ /* 0x000e620008000a00 */
[----:B------:R-:W-:Y:S01]  /*5420*/  SEL R81, R81, 0xfffffff0, !P2 ;  /* 0xfffffff051517807 */ /* 0x000fe20005000000 */
[----:B------:R-:W1:Y:S04]  /*5430*/  LDCU.64 UR38, c[0x0][0x890] ;  /* 0x00011200ff2677ac */ /* 0x000e680008000a00 */
[----:B------:R-:W1:Y:S01]  /*5440*/  LDC R27, c[0x0][0xb30] ;  /* 0x0002cc00ff1b7b82 */ /* 0x000e620000000800 */
[----:B------:R-:W1:Y:S01]  /*5450*/  LDCU.64 UR46, c[0x0][0xa90] ;  /* 0x00015200ff2e77ac */ /* 0x000e620008000a00 */
[----:B------:R-:W-:Y:S01]  /*5460*/  UMOV UR54, 0x1 ;  /* 0x0000000100367882 */ /* 0x000fe20000000000 */
[----:B------:R-:W-:-:S05]  /*5470*/  UMOV UR57, URZ ;  /* 0x000000ff00397c82 */ /* 0x000fca0008000000 */
[----:B------:R-:W1:Y:S01]  /*5480*/  LDC.64 R64, c[0x0][0xb10] ;  /* 0x0002c400ff407b82 */ /* 0x000e620000000a00 */
[----:B------:R-:W-:Y:S01]  /*5490*/  UIADD3 UR55, UPT, UPT, UR50, 0x400, URZ ;  /* 0x0000040032377890 */ /* 0x000fe2000fffe0ff */
[----:B------:R-:W-:Y:S01]  /*54a0*/  UMOV UR53, URZ ;  /* 0x000000ff00357c82 */ /* 0x000fe20008000000 */
[----:B------:R-:W-:-:S05]  /*54b0*/  UMOV UR52, URZ ;  /* 0x000000ff00347c82 */ /* 0x000fca0008000000 */
[----:B------:R-:W1:Y:S08]  /*54c0*/  LDC.64 R24, c[0x0][0xb18] ;  /* 0x0002c600ff187b82 */ /* 0x000e700000000a00 */
[----:B------:R-:W1:Y:S01]  /*54d0*/  LDC.64 R22, c[0x0][0xb28] ;  /* 0x0002ca00ff167b82 */ /* 0x000e620000000a00 */
[C---:B----4-:R-:W-:Y:S01]  /*54e0*/  VIADD R5, R4.reuse, 0x40 ;  /* 0x0000004004057836 */ /* 0x050fe20000000000 */
[----:B------:R-:W-:-:S06]  /*54f0*/  LOP3.LUT R4, R4, 0xffff, RZ, 0xc0, !PT ;  /* 0x0000ffff04047812 */ /* 0x000fcc00078ec0ff */
[----:B------:R-:W4:Y:S01]  /*5500*/  LDC.64 R62, c[0x0][0x8b0] ;  /* 0x00022c00ff3e7b82 */ /* 0x000f220000000a00 */
[----:B------:R-:W-:-:S05]  /*5510*/  LOP3.LUT R5, R5, 0xffff, RZ, 0xc0, !PT ;  /* 0x0000ffff05057812 */ /* 0x000fca00078ec0ff */
[----:B------:R1:W-:Y:S02]  /*5520*/  STL.64 [R1], R4 ;  /* 0x0000000401007387 */ /* 0x0003e40000100a00 */
[----:B------:R-:W1:Y:S08]  /*5530*/  LDC.64 R60, c[0x0][0x8a8] ;  /* 0x00022a00ff3c7b82 */ /* 0x000e700000000a00 */
[----:B------:R-:W1:Y:S08]  /*5540*/  LDC.64 R68, c[0x0][0xa80] ;  /* 0x0002a000ff447b82 */ /* 0x000e700000000a00 */
[----:B------:R-:W1:Y:S08]  /*5550*/  LDC.64 R66, c[0x0][0xa88] ;  /* 0x0002a200ff427b82 */ /* 0x000e700000000a00 */
[----:B--23--:R-:W1:Y:S02]  /*5560*/  LDC R74, c[0x0][0x374] ;  /* 0x0000dd00ff4a7b82 */ /* 0x00ce640000000800 */
.L_x_118:
[----:B------:R-:W-:Y:S04]  /*5570*/  SHF.L.U32 R3, R76, 0x1f, RZ ;  /* 0x0000001f4c037819 */ /* 0x000fe800000006ff */
[----:B------:R-:W2:Y:S02]  /*5580*/  SYNCS.PHASECHK.TRANS64.TRYWAIT P0, [UR50+0x100], R3 ;  /* 0x00010003ff0075a7 */ /* 0x000ea40008001132 */
[----:B--2---:R-:W-:Y:S05]  /*5590*/  @!P0 BRA `(.L_x_88) ;  /* 0x0000002c00c48947 */ /* 0x004fea0003800000 */
.L_x_174:
[----:B------:R-:W3:Y:S01]  /*55a0*/  LDC.64 R12, c[0x0][0xb10] ;  /* 0x0002c400ff0c7b82 */ /* 0x000ee20000000a00 */
[----:B------:R-:W4:Y:S01]  /*55b0*/  LDS.128 R36, [UR50+0x140] ;  /* 0x00014032ff247984 */ /* 0x000f220008000c00 */
[----:B------:R-:W-:Y:S01]  /*55c0*/  UIADD3 UR4, UPT, UPT, UR50, 0x108, URZ ;  /* 0x0000010832047890 */ /* 0x000fe2000fffe0ff */
[----:B--2---:R-:W-:Y:S01]  /*55d0*/  IMAD R0, R30, 0x4, R1 ;  /* 0x000000041e007824 */ /* 0x004fe200078e0201 */
[----:B-1----:R-:W-:Y:S04]  /*55e0*/  ISETP.NE.AND P1, PT, R27, 0x1, PT ;  /* 0x000000011b00780c */ /* 0x002fe80003f25270 */
[----:B------:R-:W1:Y:S01]  /*55f0*/  LDC.64 R10, c[0x0][0xb18] ;  /* 0x0002c600ff0a7b82 */ /* 0x000e620000000a00 */
[----:B------:R-:W-:Y:S01]  /*5600*/  UPRMT UR4, URZ, 0x654, UR4 ;  /* 0x00000654ff047896 */ /* 0x000fe20008000004 */
[----:B------:R-:W-:Y:S01]  /*5610*/  ISETP.GE.AND P0, PT, R26, 0x1, PT ;  /* 0x000000011a00780c */ /* 0x000fe20003f06270 */
[----:B------:R-:W-:Y:S01]  /*5620*/  @!PT LDS RZ, [RZ] ;  /* 0x00000000fffff984 */ /* 0x000fe20000000800 */
[----:B------:R-:W-:Y:S01]  /*5630*/  @!PT LDS RZ, [RZ] ;  /* 0x00000000fffff984 */ /* 0x000fe20000000800 */
[----:B------:R-:W-:Y:S01]  /*5640*/  @!PT LDS RZ, [RZ] ;  /* 0x00000000fffff984 */ /* 0x000fe20000000800 */
[----:B------:R-:W-:Y:S01]  /*5650*/  @!PT LDS RZ, [RZ] ;  /* 0x00000000fffff984 */ /* 0x000fe20000000800 */
[----:B------:R2:W-:Y:S06]  /*5660*/  MEMBAR.ALL.CTA ;  /* 0x0000000000007992 */ /* 0x0005ec0000008000 */
[----:B--2---:R-:W2:Y:S01]  /*5670*/  FENCE.VIEW.ASYNC.S ;  /* 0x00000000000073c6 */ /* 0x004ea20000000000 */
[----:B------:R-:W1:Y:S08]  /*5680*/  @!P1 LDC R14, c[0x0][0xb20] ;  /* 0x0002c800ff0e9b82 */ /* 0x000e700000000800 */
[----:B------:R-:W1:Y:S01]  /*5690*/  @!P1 LDC R9, c[0x0][0xb0c] ;  /* 0x0002c300ff099b82 */ /* 0x000e620000000800 */
[----:B--2---:R-:W-:Y:S01]  /*56a0*/  SYNCS.ARRIVE.TRANS64.RED.A1T0 RZ, [UR4], RZ ;  /* 0x000000ffffff79a7 */ /* 0x004fe20008100404 */
[----:B------:R2:W5:Y:S01]  /*56b0*/  LDL R17, [R0] ;  /* 0x0000000000117983 */ /* 0x0005620000100800 */
[----:B----4-:R-:W-:Y:S04]  /*56c0*/  LOP3.LUT P4, RZ, R38, 0x1, RZ, 0xc0, !PT ;  /* 0x0000000126ff7812 */ /* 0x010fe8000788c0ff */
[----:B------:R-:W-:Y:S09]  /*56d0*/  P2R R83, PR, RZ, 0x10 ;  /* 0x00000010ff537803 */ /* 0x000ff20000000000 */
[----:B------:R-:W-:Y:S02]  /*56e0*/  @P4 MOV R31, R36 ;  /* 0x00000024001f4202 */ /* 0x000fe40000000f00 */
[----:B------:R-:W-:Y:S01]  /*56f0*/  @P4 LOP3.LUT R29, R37, 0xffff, RZ, 0xc0, !PT ;  /* 0x0000ffff251d4812 */ /* 0x000fe200078ec0ff */
[----:B--23--:R-:W-:Y:S06]  /*5700*/  @!P0 BRA `(.L_x_89) ;  /* 0x0000000000a48947 */ /* 0x00cfec0003800000 */
[----:B------:R-:W-:Y:S01]  /*5710*/  IMAD.HI.U32 R20, R74, R25, RZ ;  /* 0x000000194a147227 */ /* 0x000fe200078e00ff */
[----:B------:R-:W-:Y:S02]  /*5720*/  ISETP.NE.AND P0, PT, R24, 0x1, PT ;  /* 0x000000011800780c */ /* 0x000fe40003f05270 */
[----:B------:R-:W-:Y:S01]  /*5730*/  ISETP.NE.AND P2, PT, R26, 0x1, PT ;  /* 0x000000011a00780c */ /* 0x000fe20003f45270 */
[-C--:B------:R-:W-:Y:S01]  /*5740*/  IMAD.HI.U32 R16, R75, R64.reuse, RZ ;  /* 0x000000404b107227 */ /* 0x080fe200078e00ff */
[----:B------:R-:W-:Y:S02]  /*5750*/  SHF.R.U32.HI R21, RZ, R73, R20 ;  /* 0x00000049ff157219 */ /* 0x000fe40000011614 */
[----:B------:R-:W-:Y:S01]  /*5760*/  ISETP.NE.AND P3, PT, R28, 0x1, PT ;  /* 0x000000011c00780c */ /* 0x000fe20003f65270 */
[----:B------:R-:W-:Y:S01]  /*5770*/  IMAD.HI.U32 R40, R29, R25, RZ ;  /* 0x000000191d287227 */ /* 0x000fe200078e00ff */
[----:B------:R-:W-:Y:S02]  /*5780*/  SHF.R.U32.HI R16, RZ, R65, R16 ;  /* 0x00000041ff107219 */ /* 0x000fe40000011610 */
[----:B------:R-:W-:Y:S01]  /*5790*/  SEL R3, R74, R21, !P0 ;  /* 0x000000154a037207 */ /* 0x000fe20004000000 */
[----:B------:R-:W-:Y:S01]  /*57a0*/  IMAD.HI.U32 R34, R31, R64, RZ ;  /* 0x000000401f227227 */ /* 0x000fe200078e00ff */
[----:B------:R-:W-:Y:S03]  /*57b0*/  SEL R7, R75, R16, !P3 ;  /* 0x000000104b077207 */ /* 0x000fe60005800000 */
[-C--:B------:R-:W-:Y:S01]  /*57c0*/  IMAD.HI.U32 R16, R3, R22.reuse, RZ ;  /* 0x0000001603107227 */ /* 0x080fe200078e00ff */
[----:B------:R-:W-:Y:S03]  /*57d0*/  SHF.R.U32.HI R34, RZ, R65, R34 ;  /* 0x00000041ff227219 */ /* 0x000fe60000011622 */
[----:B------:R-:W-:Y:S01]  /*57e0*/  IMAD.HI.U32 R20, R7, R22, RZ ;  /* 0x0000001607147227 */ /* 0x000fe200078e00ff */
[----:B------:R-:W-:Y:S02]  /*57f0*/  @P2 SHF.R.U32.HI R3, RZ, R23, R16 ;  /* 0x00000017ff032219 */ /* 0x000fe40000011610 */
[----:B------:R-:W-:Y:S02]  /*5800*/  SHF.R.U32.HI R16, RZ, R73, R40 ;  /* 0x00000049ff107219 */ /* 0x000fe40000011628 */
[----:B------:R-:W-:Y:S01]  /*5810*/  @P2 SHF.R.U32.HI R7, RZ, R23, R20 ;  /* 0x00000017ff072219 */ /* 0x000fe20000011614 */
[C---:B------:R-:W-:Y:S01]  /*5820*/  IMAD R2, R26.reuse, R3, RZ ;  /* 0x000000031a027224 */ /* 0x040fe200078e02ff */
[----:B------:R-:W-:Y:S02]  /*5830*/  SEL R5, R29, R16, !P0 ;  /* 0x000000101d057207 */ /* 0x000fe40004000000 */
[----:B------:R-:W-:Y:S01]  /*5840*/  SEL R3, R31, R34, !P3 ;  /* 0x000000221f037207 */ /* 0x000fe20005800000 */
[----:B------:R-:W-:Y:S01]  /*5850*/  IMAD R4, R26, R7, RZ ;  /* 0x000000071a047224 */ /* 0x000fe200078e02ff */
[C---:B------:R-:W-:Y:S01]  /*5860*/  ISETP.GE.AND P0, PT, R5.reuse, R2, PT ;  /* 0x000000020500720c */ /* 0x040fe20003f06270 */
[----:B------:R-:W-:Y:S03]  /*5870*/  IMAD.HI.U32 R6, R5, R22, RZ ;  /* 0x0000001605067227 */ /* 0x000fe600078e00ff */
[----:B------:R-:W-:Y:S01]  /*5880*/  ISETP.GE.OR P0, PT, R3, R4, P0 ;  /* 0x000000040300720c */ /* 0x000fe20000706670 */
[----:B------:R-:W-:Y:S01]  /*5890*/  IMAD.MOV R4, RZ, RZ, -R3 ;  /* 0x000000ffff047224 */ /* 0x000fe200078e0a03 */
[-C--:B------:R-:W-:Y:S03]  /*58a0*/  SHF.R.U32.HI R6, RZ, R23.reuse, R6 ;  /* 0x00000017ff067219 */ /* 0x080fe60000011606 */
[----:B------:R-:W-:Y:S01]  /*58b0*/  IMAD R31, R28, R4, R31 ;  /* 0x000000041c1f7224 */ /* 0x000fe200078e021f */
[----:B------:R-:W-:Y:S05]  /*58c0*/  SEL R15, R5, R6, !P2 ;  /* 0x00000006050f7207 */ /* 0x000fea0005000000 */
[----:B------:R-:W-:Y:S02]  /*58d0*/  IMAD.MOV R6, RZ, RZ, -R15 ;  /* 0x000000ffff067224 */ /* 0x000fe400078e0a0f */
[C---:B------:R-:W-:Y:S04]  /*58e0*/  @!P0 IMAD.HI.U32 R2, R3.reuse, R22, RZ ;  /* 0x0000001603028227 */ /* 0x040fe800078e00ff */
[----:B------:R-:W-:Y:S01]  /*58f0*/  IMAD R6, R26, R6, R5 ;  /* 0x000000061a067224 */ /* 0x000fe200078e0205 */
[----:B------:R-:W-:Y:S04]  /*5900*/  @!P0 SHF.R.U32.HI R2, RZ, R23, R2 ;  /* 0x00000017ff028219 */ /* 0x000fe80000011602 */
[----:B------:R-:W-:Y:S02]  /*5910*/  @!P0 SEL R0, R3, R2, !P2 ;  /* 0x0000000203008207 */ /* 0x000fe40005000000 */
[----:B------:R-:W-:Y:S02]  /*5920*/  IADD3 R2, PT, PT, -R5, RZ, RZ ;  /* 0x000000ff05027210 */ /* 0x000fe40007ffe1ff */
[----:B------:R-:W-:Y:S01]  /*5930*/  @!P0 IADD3 R8, PT, PT, R15, -R0, RZ ;  /* 0x800000000f088210 */ /* 0x000fe20007ffe0ff */
[----:B------:R-:W-:Y:S02]  /*5940*/  @!P0 IMAD R0, R7, R6, R0 ;  /* 0x0000000607008224 */ /* 0x000fe400078e0200 */
[----:B------:R-:W-:Y:S02]  /*5950*/  IMAD R29, R24, R2, R29 ;  /* 0x00000002181d7224 */ /* 0x000fe400078e021d */
[----:B------:R-:W-:Y:S02]  /*5960*/  @!P0 IMAD R5, R8, R26, R3 ;  /* 0x0000001a08058224 */ /* 0x000fe400078e0203 */
[----:B------:R-:W-:Y:S04]  /*5970*/  @!P0 IMAD.MOV.U32 R3, RZ, RZ, R0 ;  /* 0x000000ffff038224 */ /* 0x000fe800078e0000 */
[----:B------:R-:W-:Y:S02]  /*5980*/  IMAD R31, R3, R28, R31 ;  /* 0x0000001c031f7224 */ /* 0x000fe400078e021f */
[----:B------:R-:W-:Y:S07]  /*5990*/  IMAD R29, R5, R24, R29 ;  /* 0x00000018051d7224 */ /* 0x000fee00078e021d */
.L_x_89:
[----:B-1----:R-:W-:Y:S01]  /*59a0*/  @!P1 ISETP.NE.AND P0, PT, R10, 0x1, PT ;  /* 0x000000010a00980c */ /* 0x002fe20003f05270 */
[----:B------:R-:W-:Y:S01]  /*59b0*/  @!P1 IMAD.HI.U32 R0, R31, R12, RZ ;  /* 0x0000000c1f009227 */ /* 0x000fe200078e00ff */
[----:B------:R-:W-:Y:S01]  /*59c0*/  @!P1 ISETP.NE.AND P2, PT, R9, 0x1, PT ;  /* 0x000000010900980c */ /* 0x000fe20003f45270 */
[----:B------:R-:W-:Y:S01]  /*59d0*/  ULOP3.LUT UP0, URZ, UR55, 0x3f0, URZ, 0xc0, !UPT ;  /* 0x000003f037ff7892 */ /* 0x000fe2000f80c0ff */
[----:B------:R-:W-:Y:S01]  /*59e0*/  @P4 SHF.R.U32.HI R36, RZ, 0x10, R37 ;  /* 0x00000010ff244819 */ /* 0x000fe20000011625 */
[----:B------:R-:W-:Y:S01]  /*59f0*/  @!P1 IMAD.HI.U32 R3, R29, R11, RZ ;  /* 0x0000000b1d039227 */ /* 0x000fe200078e00ff */
[----:B------:R-:W-:Y:S02]  /*5a00*/  @!P1 SHF.R.U32.HI R0, RZ, R13, R0 ;  /* 0x0000000dff009219 */ /* 0x000fe40000011600 */
[----:B------:R-:W-:Y:S02]  /*5a10*/  R2UR UR41, R18 ;  /* 0x00000000122972ca */ /* 0x000fe400000e0000 */
[----:B------:R-:W-:Y:S02]  /*5a20*/  @!P1 SHF.R.U32.HI R2, RZ, R14, R3 ;  /* 0x0000000eff029219 */ /* 0x000fe40000011603 */
[----:B------:R-:W-:Y:S02]  /*5a30*/  @!P1 SEL R3, R31, R0, !P2 ;  /* 0x000000001f039207 */ /* 0x000fe40005000000 */
[----:B------:R-:W-:Y:S02]  /*5a40*/  @!P1 SEL R2, R29, R2, !P0 ;  /* 0x000000021d029207 */ /* 0x000fe40004000000 */
[----:B------:R-:W-:Y:S03]  /*5a50*/  @P4 R2UR UR51, R36 ;  /* 0x00000000243342ca */ /* 0x000fe600000e0000 */
[----:B------:R-:W-:Y:S02]  /*5a60*/  @!P1 IMAD.IADD R0, R2, 0x1, -R3 ;  /* 0x0000000102009824 */ /* 0x000fe400078e0a03 */
[----:B------:R-:W-:Y:S01]  /*5a70*/  @!P1 IMAD.IADD R2, R3, 0x1, -R2 ;  /* 0x0000000103029824 */ /* 0x000fe200078e0a02 */
[----:B------:R-:W-:Y:S01]  /*5a80*/  USHF.L.U32 UR41, UR41, 0x6, URZ ;  /* 0x0000000629297899 */ /* 0x000fe200080006ff */
[----:B------:R-:W-:Y:S02]  /*5a90*/  @!P1 IMAD R31, R0, R9, R31 ;  /* 0x00000009001f9224 */ /* 0x000fe400078e021f */
[----:B------:R-:W-:Y:S01]  /*5aa0*/  @!P1 IMAD R29, R2, R10, R29 ;  /* 0x0000000a021d9224 */ /* 0x000fe200078e021d */
[----:B------:R-:W-:Y:S08]  /*5ab0*/  BRA.U !UP0, `(.L_x_90) ;  /* 0x00000001087c7547 */ /* 0x000ff0000b800000 */
[----:B------:R-:W1:Y:S01]  /*5ac0*/  LDCU.64 UR8, c[0x4][0x80] ;  /* 0x01001000ff0877ac */ /* 0x000e620008000a00 */
[----:B------:R-:W-:Y:S01]  /*5ad0*/  MOV R2, 0x0 ;  /* 0x0000000000027802 */ /* 0x000fe20000000f00 */
[----:B------:R-:W-:Y:S02]  /*5ae0*/  HFMA2 R12, -RZ, RZ, 0, 5.9604644775390625e-08 ;  /* 0x00000001ff0c7431 */ /* 0x000fe400000001ff */
[----:B------:R-:W-:Y:S01]  /*5af0*/  IMAD.MOV.U32 R8, RZ, RZ, 0x70 ;  /* 0x00000070ff087424 */ /* 0x000fe200078e00ff */
[----:B------:R2:W3:Y:S01]  /*5b00*/  LDC.64 R14, c[0x4][R2] ;  /* 0x01000000020e7b82 */ /* 0x0004e20000000a00 */
[----:B------:R-:W4:Y:S01]  /*5b10*/  LDCU.64 UR6, c[0x4][0x88] ;  /* 0x01001100ff0677ac */ /* 0x000f220008000a00 */
[----:B------:R-:W-:Y:S01]  /*5b20*/  IMAD.MOV.U32 R13, RZ, RZ, RZ ;  /* 0x000000ffff0d7224 */ /* 0x000fe200078e00ff */
[----:B------:R-:W2:Y:S01]  /*5b30*/  LDCU.64 UR4, c[0x4][0x8] ;  /* 0x01000100ff0477ac */ /* 0x000ea20008000a00 */
[----:B-1----:R-:W-:Y:S01]  /*5b40*/  MOV R5, UR9 ;  /* 0x0000000900057c02 */ /* 0x002fe20008000f00 */
[----:B------:R-:W-:Y:S01]  /*5b50*/  IMAD.U32 R4, RZ, RZ, UR8 ;  /* 0x00000008ff047e24 */ /* 0x000fe2000f8e00ff */
[----:B----4-:R-:W-:Y:S01]  /*5b60*/  MOV R7, UR7 ;  /* 0x0000000700077c02 */ /* 0x010fe20008000f00 */
[----:B------:R-:W-:Y:S01]  /*5b70*/  IMAD.U32 R6, RZ, RZ, UR6 ;  /* 0x00000006ff067e24 */ /* 0x000fe2000f8e00ff */
[----:B--2---:R-:W-:Y:S01]  /*5b80*/  MOV R11, UR5 ;  /* 0x00000005000b7c02 */ /* 0x004fe20008000f00 */
[----:B------:R-:W-:Y:S02]  /*5b90*/  IMAD.U32 R10, RZ, RZ, UR4 ;  /* 0x00000004ff0a7e24 */ /* 0x000fe4000f8e00ff */
[----:B------:R-:W-:Y:S07]  /*5ba0*/  LEPC R20, `(.L_x_91) ;  /* 0x000000001014794e */ /* 0x000fee0000000000 */
[----:B---3-5:R-:W-:Y:S05]  /*5bb0*/  CALL.ABS.NOINC R14 ;  /* 0x000000000e007343 */ /* 0x028fea0003c00000 */
.L_x_91:
[----:B------:R-:W1:Y:S01]  /*5bc0*/  LDCU.64 UR8, c[0x4][0x80] ;  /* 0x01001000ff0877ac */ /* 0x000e620008000a00 */
[----:B------:R-:W2:Y:S01]  /*5bd0*/  LDC.64 R2, c[0x4][R2] ;  /* 0x0100000002027b82 */ /* 0x000ea20000000a00 */
[----:B------:R-:W-:Y:S02]  /*5be0*/  HFMA2 R12, -RZ, RZ, 0, 5.9604644775390625e-08 ;  /* 0x00000001ff0c7431 */ /* 0x000fe400000001ff */
[----:B------:R-:W-:Y:S02]  /*5bf0*/  IMAD.MOV.U32 R8, RZ, RZ, 0x70 ;  /* 0x00000070ff087424 */ /* 0x000fe400078e00ff */
[----:B------:R-:W-:Y:S01]  /*5c00*/  IMAD.MOV.U32 R13, RZ, RZ, RZ ;  /* 0x000000ffff0d7224 */ /* 0x000fe200078e00ff */
[----:B------:R-:W3:Y:S01]  /*5c10*/  LDCU.64 UR6, c[0x4][0x88] ;  /* 0x01001100ff0677ac */ /* 0x000ee20008000a00 */
[----:B------:R-:W4:Y:S01]  /*5c20*/  LDCU.64 UR4, c[0x4][0x8] ;  /* 0x01000100ff0477ac */ /* 0x000f220008000a00 */
[----:B-1----:R-:W-:Y:S02]  /*5c30*/  MOV R4, UR8 ;  /* 0x0000000800047c02 */ /* 0x002fe40008000f00 */
[----:B------:R-:W-:Y:S02]  /*5c40*/  MOV R5, UR9 ;  /* 0x0000000900057c02 */ /* 0x000fe40008000f00 */
[----:B---3--:R-:W-:Y:S01]  /*5c50*/  MOV R7, UR7 ;  /* 0x0000000700077c02 */ /* 0x008fe20008000f00 */
[----:B------:R-:W-:Y:S01]  /*5c60*/  IMAD.U32 R6, RZ, RZ, UR6 ;  /* 0x00000006ff067e24 */ /* 0x000fe2000f8e00ff */
[----:B----4-:R-:W-:Y:S01]  /*5c70*/  MOV R11, UR5 ;  /* 0x00000005000b7c02 */ /* 0x010fe20008000f00 */
[----:B------:R-:W-:Y:S02]  /*5c80*/  IMAD.U32 R10, RZ, RZ, UR4 ;  /* 0x00000004ff0a7e24 */ /* 0x000fe4000f8e00ff */
[----:B------:R-:W-:Y:S07]  /*5c90*/  LEPC R20, `(.L_x_90) ;  /* 0x000000001014794e */ /* 0x000fee0000000000 */
[----:B--2---:R-:W-:Y:S05]  /*5ca0*/  CALL.ABS.NOINC R2 ;  /* 0x0000000002007343 */ /* 0x004fea0003c00000 */
.L_x_90:
[----:B------:R-:W-:Y:S01]  /*5cb0*/  ISETP.NE.U32.AND P4, PT, R62, RZ, PT ;  /* 0x000000ff3e00720c */ /* 0x000fe20003f85070 */
[----:B------:R-:W-:Y:S01]  /*5cc0*/  UISETP.NE.AND UP2, UPT, UR56, URZ, UPT ;  /* 0x000000ff3800728c */ /* 0x000fe2000bf45270 */
[----:B------:R-:W-:Y:S01]  /*5cd0*/  ISETP.NE.U32.AND P2, PT, RZ, UR36, PT ;  /* 0x00000024ff007c0c */ /* 0x000fe2000bf45070 */
[----:B------:R-:W-:Y:S01]  /*5ce0*/  UISETP.NE.U32.AND UP1, UPT, UR38, URZ, UPT ;  /* 0x000000ff2600728c */ /* 0x000fe2000bf25070 */
[----:B------:R-:W-:Y:S01]  /*5cf0*/  ISETP.NE.AND.EX P4, PT, R63, RZ, PT, P4 ;  /* 0x000000ff3f00720c */ /* 0x000fe20003f85340 */
[----:B------:R-:W-:Y:S01]  /*5d00*/  UPLOP3.LUT UP0, UPT, UPT, UPT, UPT, 0x40, 0x4 ;  /* 0x000000000004789c */ /* 0x000fe20003f0e870 */
[----:B------:R-:W-:Y:S01]  /*5d10*/  ISETP.NE.AND.EX P2, PT, RZ, UR37, PT, P2 ;  /* 0x00000025ff007c0c */ /* 0x000fe2000bf45320 */
[----:B------:R-:W-:Y:S01]  /*5d20*/  UISETP.NE.AND.EX UP1, UPT, UR39, URZ, UPT, UP1 ;  /* 0x000000ff2700728c */ /* 0x000fe2000bf25310 */
[----:B------:R-:W-:Y:S04]  /*5d30*/  PLOP3.LUT P1, PT, PT, PT, UP2, 0x80, 0x8 ;  /* 0x000000000008781c */ /* 0x000fe80003f2f028 */
[----:B------:R-:W-:Y:S06]  /*5d40*/  @UP2 UPLOP3.LUT UP0, UPT, UPT, UPT, UP1, 0x80, 0x8 ;  /* 0x000000000008289c */ /* 0x000fec0003f0f010 */
[----:B------:R-:W-:Y:S01]  /*5d50*/  PLOP3.LUT P0, PT, PT, PT, UP0, 0x80, 0x8 ;  /* 0x000000000008781c */ /* 0x000fe20003f0f008 */
[----:B------:R-:W-:Y:S01]  /*5d60*/  @!UPT UIADD3 URZ, UPT, UPT, URZ, URZ, URZ ;  /* 0x000000fffffff290 */ /* 0x000fe2000fffe0ff */
[----:B------:R-:W-:Y:S11]  /*5d70*/  BRA.U !UP1, `(.L_x_92) ;  /* 0x0000000109387547 */ /* 0x000ff6000b800000 */
[----:B------:R-:W-:Y:S01]  /*5d80*/  UISETP.NE.U32.AND UP0, UPT, UR36, URZ, UPT ;  /* 0x000000ff2400728c */ /* 0x000fe2000bf05070 */
[----:B------:R-:W-:Y:S02]  /*5d90*/  HFMA2 R0, -RZ, RZ, 0, 5.9604644775390625e-08 ;  /* 0x00000001ff007431 */ /* 0x000fe400000001ff */
[----:B------:R-:W-:Y:S01]  /*5da0*/  IMAD.MOV.U32 R71, RZ, RZ, 0x1 ;  /* 0x00000001ff477424 */ /* 0x000fe200078e00ff */
[----:B------:R-:W-:Y:S06]  /*5db0*/  UISETP.NE.AND.EX UP0, UPT, UR37, URZ, UPT, UP0 ;  /* 0x000000ff2500728c */ /* 0x000fec000bf05300 */
[----:B------:R-:W-:Y:S05]  /*5dc0*/  PLOP3.LUT P3, PT, PT, PT, UP0, 0x80, 0x8 ;  /* 0x000000000008781c */ /* 0x000fea0003f6f008 */
[----:B------:R-:W1:Y:S01]  /*5dd0*/  @UP0 LDCU.64 UR6, c[0x0][0x888] ;  /* 0x00011100ff0607ac */ /* 0x000e620008000a00 */
[----:B------:R-:W-:Y:S07]  /*5de0*/  @UP0 UIMAD UR4, UR60, UR38, URZ ;  /* 0x000000263c0402a4 */ /* 0x000fee000f8e02ff */
[----:B------:R-:W-:Y:S01]  /*5df0*/  @!P3 PRMT R71, R0, 0x7610, R71 ;  /* 0x000076100047b816 */ /* 0x000fe20000000047 */
[----:B-1----:R-:W-:Y:S03]  /*5e00*/  @UP0 UIMAD.WIDE UR6, UR4, 0x4, UR6 ;  /* 0x00000004040608a5 */ /* 0x002fe6000f8e0206 */
[----:B------:R-:W1:Y:S03]  /*5e10*/  @!UP0 LDCU UR4, c[0x0][0x880] ;  /* 0x00011000ff0487ac */ /* 0x000e660008000800 */
[----:B------:R-:W-:Y:S01]  /*5e20*/  IMAD.U32 R2, RZ, RZ, UR6 ;  /* 0x00000006ff027e24 */ /* 0x000fe2000f8e00ff */
[----:B------:R-:W-:Y:S05]  /*5e30*/  MOV R3, UR7 ;  /* 0x0000000700037c02 */ /* 0x000fea0008000f00 */
[----:B-----5:R2:W5:Y:S02]  /*5e40*/  @P3 LDG.E R35, desc[UR48][R2.64] ;  /* 0x0000003002233981 */ /* 0x020564000c1e1900 */
[----:B-12---:R-:W-:Y:S02]  /*5e50*/  @!P3 IMAD.U32 R35, RZ, RZ, UR4 ;  /* 0x00000004ff23be24 */ /* 0x006fe4000f8e00ff */
.L_x_92:
[----:B------:R-:W-:Y:S05]  /*5e60*/  @!P4 BRA `(.L_x_93) ;  /* 0x000000000020c947 */ /* 0x000fea0003800000 */
[----:B------:R-:W-:Y:S04]  /*5e70*/  ISETP.NE.U32.AND P3, PT, R60, RZ, PT ;  /* 0x000000ff3c00720c */ /* 0x000fe80003f65070 */
[----:B------:R-:W-:Y:S11]  /*5e80*/  ISETP.NE.AND.EX P3, PT, R61, RZ, PT, P3 ;  /* 0x000000ff3d00720c */ /* 0x000ff60003f65330 */
[----:B------:R-:W-:Y:S02]  /*5e90*/  @!UPT UIADD3 URZ, UPT, UPT, URZ, URZ, URZ ;  /* 0x000000fffffff290 */ /* 0x000fe4000fffe0ff */
[----:B------:R-:W1:Y:S01]  /*5ea0*/  @P3 LDC.64 R2, c[0x0][0x8a8] ;  /* 0x00022a00ff023b82 */ /* 0x000e620000000a00 */
[----:B------:R-:W-:Y:S04]  /*5eb0*/  @P3 IMAD R0, R62, UR60, RZ ;  /* 0x0000003c3e003c24 */ /* 0x000fe8000f8e02ff */
[----:B-1----:R-:W-:Y:S05]  /*5ec0*/  @P3 IMAD.WIDE R2, R0, 0x4, R2 ;  /* 0x0000000400023825 */ /* 0x002fea00078e0202 */
[----:B-----5:R1:W5:Y:S02]  /*5ed0*/  @P3 LDG.E R33, desc[UR48][R2.64] ;  /* 0x0000003002213981 */ /* 0x020364000c1e1900 */
[----:B-1----:R-:W2:Y:S02]  /*5ee0*/  @!P3 LDC R33, c[0x0][0x8a0] ;  /* 0x00022800ff21bb82 */ /* 0x002ea40000000800 */
.L_x_93:
[----:B-----5:R-:W-:Y:S01]  /*5ef0*/  FSETP.NEU.AND P3, PT, R35, RZ, PT ;  /* 0x000000ff2300720b */ /* 0x020fe20003f6d000 */
[----:B------:R-:W-:Y:S01]  /*5f00*/  ULOP3.LUT UR4, UR54, 0x1, URZ, 0x3c, !UPT ;  /* 0x0000000136047892 */ /* 0x000fe2000f8e3cff */
[----:B------:R-:W-:Y:S01]  /*5f10*/  SEL R4, RZ, 0xffffffff, P2 ;  /* 0xffffffffff047807 */ /* 0x000fe20001000000 */
[----:B------:R-:W-:Y:S01]  /*5f20*/  IMAD.SHL.U32 R86, R19, 0x40, RZ ;  /* 0x0000004013567824 */ /* 0x000fe200078e00ff */
[----:B------:R-:W-:Y:S01]  /*5f30*/  @P1 LOP3.LUT P2, RZ, R71, 0xff, RZ, 0xc0, !PT ;  /* 0x000000ff47ff1812 */ /* 0x000fe2000784c0ff */
[----:B------:R-:W-:Y:S01]  /*5f40*/  BSSY B1, `(.L_x_94) ;  /* 0x0000052000017945 */ /* 0x000fe20003800000 */
[----:B------:R-:W-:Y:S01]  /*5f50*/  @P1 SEL R3, RZ, 0xffffffff, P3 ;  /* 0xffffffffff031807 */ /* 0x000fe20001800000 */
[----:B------:R-:W-:Y:S01]  /*5f60*/  IMAD.U32 R42, RZ, RZ, UR4 ;  /* 0x00000004ff2a7e24 */ /* 0x000fe2000f8e00ff */
[----:B------:R-:W-:Y:S01]  /*5f70*/  LEA R91, R30, UR50, 0x3 ;  /* 0x000000321e5b7c11 */ /* 0x000fe2000f8e18ff */
[----:B------:R-:W-:Y:S01]  /*5f80*/  IMAD.MOV.U32 R92, RZ, RZ, 0x1 ;  /* 0x00000001ff5c7424 */ /* 0x000fe200078e00ff */
[----:B------:R-:W-:Y:S01]  /*5f90*/  @P0 SEL R3, R4, R3, !P2 ;  /* 0x0000000304030207 */ /* 0x000fe20005000000 */
[----:B------:R-:W-:Y:S01]  /*5fa0*/  IMAD.IADD R34, R32, 0x1, R17 ;  /* 0x0000000120227824 */ /* 0x000fe200078e0211 */
[----:B------:R-:W-:Y:S01]  /*5fb0*/  SHF.L.U32 R2, R77, 0x1f, RZ ;  /* 0x0000001f4d027819 */ /* 0x000fe200000006ff */
[----:B------:R-:W-:Y:S01]  /*5fc0*/  IMAD.U32 R43, RZ, RZ, UR57 ;  /* 0x00000039ff2b7e24 */ /* 0x000fe2000f8e00ff */
[----:B------:R-:W-:Y:S02]  /*5fd0*/  @P1 LOP3.LUT R3, R3, 0x1, RZ, 0xc0, !PT ;  /* 0x0000000103031812 */ /* 0x000fe400078ec0ff */
[----:B------:R-:W-:Y:S02]  /*5fe0*/  CS2R R46, SRZ ;  /* 0x00000000002e7805 */ /* 0x000fe4000001ff00 */
[----:B------:R-:W-:Y:S02]  /*5ff0*/  ISETP.NE.AND P2, PT, R68, 0x1, PT ;  /* 0x000000014400780c */ /* 0x000fe40003f45270 */
[----:B------:R-:W-:Y:S02]  /*6000*/  CS2R R44, SRZ ;  /* 0x00000000002c7805 */ /* 0x000fe4000001ff00 */
[----:B------:R-:W-:Y:S01]  /*6010*/  ISETP.NE.U32.OR P5, PT, R3, 0x1, !P1 ;  /* 0x000000010300780c */ /* 0x000fe20004fa5470 */
[----:B------:R-:W-:Y:S01]  /*6020*/  IMAD.U32 R3, RZ, RZ, UR57 ;  /* 0x00000039ff037e24 */ /* 0x000fe2000f8e00ff */
[----:B------:R-:W-:Y:S02]  /*6030*/  ISETP.NE.AND P4, PT, R67, 0x1, PT ;  /* 0x000000014300780c */ /* 0x000fe40003f85270 */
[----:B------:R-:W-:Y:S02]  /*6040*/  CS2R R50, SRZ ;  /* 0x0000000000327805 */ /* 0x000fe4000001ff00 */
[----:B------:R-:W-:Y:S02]  /*6050*/  P2R R88, PR, RZ, 0x20 ;  /* 0x00000020ff587803 */ /* 0x000fe40000000000 */
[----:B------:R-:W-:Y:S02]  /*6060*/  CS2R R48, SRZ ;  /* 0x0000000000307805 */ /* 0x000fe4000001ff00 */
[----:B------:R-:W-:Y:S01]  /*6070*/  LEA R0, R3, UR50, 0x3 ;  /* 0x0000003203007c11 */ /* 0x000fe2000f8e18ff */
[----:B------:R-:W-:Y:S01]  /*6080*/  IMAD.HI.U32 R3, R86, R69, RZ ;  /* 0x0000004556037227 */ /* 0x000fe200078e00ff */
[----:B------:R-:W-:Y:S02]  /*6090*/  CS2R R54, SRZ ;  /* 0x0000000000367805 */ /* 0x000fe4000001ff00 */
[----:B------:R-:W-:Y:S02]  /*60a0*/  CS2R R52, SRZ ;  /* 0x0000000000347805 */ /* 0x000fe4000001ff00 */
[----:B------:R-:W-:Y:S02]  /*60b0*/  CS2R R58, SRZ ;  /* 0x00000000003a7805 */ /* 0x000fe4000001ff00 */
[----:B------:R-:W-:Y:S02]  /*60c0*/  SHF.R.U32.HI R3, RZ, R66, R3 ;  /* 0x00000042ff037219 */ /* 0x000fe40000011603 */
[----:B------:R-:W-:Y:S02]  /*60d0*/  CS2R R56, SRZ ;  /* 0x0000000000387805 */ /* 0x000fe4000001ff00 */
[----:B------:R-:W-:Y:S02]  /*60e0*/  @P5 SHF.L.U32 R7, R42, 0x1f, RZ ;  /* 0x0000001f2a075819 */ /* 0x000fe400000006ff */
[----:B------:R-:W-:Y:S02]  /*60f0*/  SEL R84, R86, R3, !P2 ;  /* 0x0000000356547207 */ /* 0x000fe40005000000 */
[----:B------:R-:W1:Y:S01]  /*6100*/  @P5 SYNCS.PHASECHK.TRANS64.TRYWAIT P1, [R0+URZ+0xc0], R7 ;  /* 0x0000c007000055a7 */ /* 0x000e6200080211ff */
[----:B------:R-:W-:Y:S02]  /*6110*/  PLOP3.LUT P2, PT, PT, PT, UP1, 0x80, 0x8 ;  /* 0x000000000008781c */ /* 0x000fe40003f4f018 */
[----:B------:R-:W-:Y:S01]  /*6120*/  SEL R3, RZ, 0xffffffff, P3 ;  /* 0xffffffffff037807 */ /* 0x000fe20001800000 */
[----:B------:R-:W-:Y:S01]  /*6130*/  IMAD.HI.U32 R85, R84, UR46, RZ ;  /* 0x0000002e54557c27 */ /* 0x000fe2000f8e00ff */
[----:B------:R-:W-:Y:S03]  /*6140*/  LOP3.LUT P3, R87, R71, 0xff, RZ, 0xc0, !PT ;  /* 0x000000ff47577812 */ /* 0x000fe6000786c0ff */
[----:B------:R-:W-:Y:S01]  /*6150*/  IMAD.MOV R5, RZ, RZ, -R84 ;  /* 0x000000ffff057224 */ /* 0x000fe200078e0a54 */
[----:B------:R-:W-:Y:S03]  /*6160*/  SHF.R.U32.HI R85, RZ, UR47, R85 ;  /* 0x0000002fff557c19 */ /* 0x000fe60008011655 */
[----:B------:R-:W-:Y:S01]  /*6170*/  IMAD R86, R68, R5, R86 ;  /* 0x0000000544567224 */ /* 0x000fe200078e0256 */
[----:B------:R-:W-:Y:S02]  /*6180*/  SEL R85, R84, R85, !P4 ;  /* 0x0000005554557207 */ /* 0x000fe40006000000 */
[----:B------:R-:W-:Y:S01]  /*6190*/  @P2 SEL R3, R4, R3, !P3 ;  /* 0x0000000304032207 */ /* 0x000fe20005800000 */
[----:B------:R3:W4:Y:S02]  /*61a0*/  SYNCS.PHASECHK.TRANS64.TRYWAIT P0, [R91+URZ+0x110], R2 ;  /* 0x000110025b0075a7 */ /* 0x00072400080011ff */
[----:B------:R-:W-:Y:S01]  /*61b0*/  IMAD.MOV R4, RZ, RZ, -R85 ;  /* 0x000000ffff047224 */ /* 0x000fe200078e0a55 */
[----:B------:R-:W-:Y:S03]  /*61c0*/  LOP3.LUT R3, R3, 0x1, RZ, 0xc0, !PT ;  /* 0x0000000103037812 */ /* 0x000fe600078ec0ff */
[----:B------:R-:W-:Y:S01]  /*61d0*/  IMAD R84, R67, R4, R84 ;  /* 0x0000000443547224 */ /* 0x000fe200078e0254 */
[----:B------:R-:W-:Y:S04]  /*61e0*/  ISETP.NE.U32.AND P2, PT, R3, 0x1, PT ;  /* 0x000000010300780c */ /* 0x000fe80003f45070 */
[----:B------:R-:W-:Y:S02]  /*61f0*/  P2R R93, PR, RZ, 0x4 ;  /* 0x00000004ff5d7803 */ /* 0x000fe40000000000 */
[----:B-1----:R-:W-:Y:S01]  /*6200*/  @P5 SEL R92, RZ, 0x1, !P1 ;  /* 0x00000001ff5c5807 */ /* 0x002fe20004800000 */
[----:B---3--:R-:W-:Y:S06]  /*6210*/  @!P5 BRA `(.L_x_95) ;  /* 0x000000000090d947 */ /* 0x008fec0003800000 */
[----:B------:R-:W-:Y:S01]  /*6220*/  HFMA2 R55, -RZ, RZ, 0, 0 ;  /* 0x00000000ff377431 */ /* 0x000fe200000001ff */
[----:B------:R-:W-:Y:S01]  /*6230*/  ISETP.NE.AND P1, PT, R92, RZ, PT ;  /* 0x000000ff5c00720c */ /* 0x000fe20003f25270 */
[----:B------:R-:W-:Y:S01]  /*6240*/  IMAD.U32 R5, RZ, RZ, UR57 ;  /* 0x00000039ff057e24 */ /* 0x000fe2000f8e00ff */
[----:B------:R-:W-:Y:S11]  /*6250*/  BSSY B0, `(.L_x_96) ;  /* 0x0000005000007945 */ /* 0x000ff60003800000 */
[----:B------:R-:W-:Y:S05]  /*6260*/  @P1 BRA `(.L_x_97) ;  /* 0x00000000000c1947 */ /* 0x000fea0003800000 */
[----:B------:R-:W-:Y:S04]  /*6270*/  SHF.L.U32 R3, R42, 0x1f, RZ ;  /* 0x0000001f2a037819 */ /* 0x000fe800000006ff */
[----:B------:R-:W1:Y:S02]  /*6280*/  SYNCS.PHASECHK.TRANS64.TRYWAIT P1, [R0+URZ+0xc0], R3 ;  /* 0x0000c003000075a7 */ /* 0x000e6400080211ff */
[----:B-1----:R-:W-:Y:S05]  /*6290*/  @!P1 BRA `(.L_x_98) ;  /* 0x00000020009c9947 */ /* 0x002fea0003800000 */
.L_x_97:
[----:B------:R-:W-:Y:S05]  /*62a0*/  BSYNC B0 ;  /* 0x0000000000007941 */ /* 0x000fea0003800000 */
.L_x_96:
[----:B------:R-:W-:Y:S01]  /*62b0*/  ISETP.NE.AND P1, PT, R93, RZ, PT ;  /* 0x000000ff5d00720c */ /* 0x000fe20003f25270 */
[----:B------:R-:W-:Y:S01]  /*62c0*/  IMAD.MOV.U32 R54, RZ, RZ, RZ ;  /* 0x000000ffff367224 */ /* 0x000fe200078e00ff */
[----:B------:R-:W-:Y:S02]  /*62d0*/  CS2R R52, SRZ ;  /* 0x0000000000347805 */ /* 0x000fe4000001ff00 */
[----:B------:R-:W-:Y:S02]  /*62e0*/  CS2R R58, SRZ ;  /* 0x00000000003a7805 */ /* 0x000fe4000001ff00 */
[----:B------:R-:W-:Y:S02]  /*62f0*/  CS2R R56, SRZ ;  /* 0x0000000000387805 */ /* 0x000fe4000001ff00 */
[----:B------:R-:W-:Y:S02]  /*6300*/  CS2R R50, SRZ ;  /* 0x0000000000327805 */ /* 0x000fe4000001ff00 */
[----:B------:R-:W-:Y:S02]  /*6310*/  CS2R R48, SRZ ;  /* 0x0000000000307805 */ /* 0x000fe4000001ff00 */
[----:B------:R-:W-:Y:S02]  /*6320*/  CS2R R46, SRZ ;  /* 0x00000000002e7805 */ /* 0x000fe4000001ff00 */
[----:B------:R-:W-:Y:S01]  /*6330*/  CS2R R44, SRZ ;  /* 0x00000000002c7805 */ /* 0x000fe2000001ff00 */
[----:B------:R-:W-:Y:S01]  /*6340*/  @P1 IMAD R5, R5, 0x800, R78 ;  /* 0x0000080005051824 */ /* 0x000fe200078e024e */
[----:B------:R-:W-:Y:S05]  /*6350*/  @P1 WARPSYNC.ALL ;  /* 0x0000000000001948 */ /* 0x000fea0003800000 */
[----:B------:R-:W-:Y:S01]  /*6360*/  @P1 LEA R5, R5, UR50, 0x2 ;  /* 0x0000003205051c11 */ /* 0x000fe2000f8e10ff */
[----:B------:R-:W-:Y:S04]  /*6370*/  UIADD3 UR5, UPT, UPT, UR57, 0x1, URZ ;  /* 0x0000000139057890 */ /* 0x000fe8000fffe0ff */
[----:B------:R3:W2:Y:S01]  /*6380*/  @P1 LDSM.16.M88.4 R56, [R5+0x400] ;  /* 0x000400000538183b */ /* 0x0006a20000000200 */
[----:B-1----:R-:W-:Y:S01]  /*6390*/  @P1 VIADD R0, R5, 0x400 ;  /* 0x0000040005001836 */ /* 0x002fe20000000000 */
[----:B------:R-:W-:Y:S01]  /*63a0*/  UISETP.NE.AND UP0, UPT, UR5, 0x3, UPT ;  /* 0x000000030500788c */ /* 0x000fe2000bf05270 */
[C-C-:B------:R-:W-:Y:S02]  /*63b0*/  @P1 IMAD R3, R82.reuse, 0x4, R5.reuse ;  /* 0x0000000452031824 */ /* 0x140fe400078e0205 */
[C---:B------:R-:W-:Y:S01]  /*63c0*/  @P1 IMAD R7, R81.reuse, 0x4, R0 ;  /* 0x0000000451071824 */ /* 0x040fe200078e0200 */
[----:B------:R-:W-:Y:S01]  /*63d0*/  USEL UR4, URZ, 0x1, UP0 ;  /* 0x00000001ff047887 */ /* 0x000fe20008000000 */
[----:B------:R-:W-:Y:S01]  /*63e0*/  @P1 IMAD R0, R81, 0x4, R5 ;  /* 0x0000000451001824 */ /* 0x000fe200078e0205 */
[----:B------:R3:W1:Y:S01]  /*63f0*/  @P1 LDSM.16.M88.4 R52, [R3+0x400] ;  /* 0x000400000334183b */ /* 0x0006620000000200 */
[----:B------:R-:W-:Y:S01]  /*6400*/  @P1 IMAD R4, R82, 0x4, R7 ;  /* 0x0000000452041824 */ /* 0x000fe200078e0207 */
[----:B------:R-:W-:Y:S02]  /*6410*/  USEL UR5, UR5, URZ, UP0 ;  /* 0x000000ff05057287 */ /* 0x000fe40008000000 */
[----:B------:R3:W1:Y:S01]  /*6420*/  @P1 LDSM.16.M88.4 R48, [R0+0x400] ;  /* 0x000400000030183b */ /* 0x0006620000000200 */
[----:B------:R-:W-:Y:S03]  /*6430*/  LOP3.LUT R42, R42, UR4, RZ, 0x3c, !PT ;  /* 0x000000042a2a7c12 */ /* 0x000fe6000f8e3cff */
[----:B------:R3:W1:Y:S01]  /*6440*/  @P1 LDSM.16.M88.4 R44, [R4] ;  /* 0x00000000042c183b */ /* 0x0006620000000200 */
[----:B------:R-:W-:Y:S03]  /*6450*/  IMAD.U32 R43, RZ, RZ, UR5 ;  /* 0x00000005ff2b7e24 */ /* 0x000fe6000f8e00ff */
.L_x_95:
[----:B------:R-:W-:Y:S05]  /*6460*/  BSYNC B1 ;  /* 0x0000000000017941 */ /* 0x000fea0003800000 */
.L_x_94:
[----:B---3--:R-:W-:Y:S04]  /*6470*/  SHF.R.U32.HI R3, RZ, 0x15, R34 ;  /* 0x00000015ff037819 */ /* 0x008fe80000011622 */
[----:B------:R-:W-:Y:S01]  /*6480*/  LOP3.LUT P1, RZ, R3, 0x3, R80, 0x48, !PT ;  /* 0x0000000303ff7812 */ /* 0x000fe20007824850 */
[----:B------:R-:W-:Y:S01]  /*6490*/  @!UPT UIADD3 URZ, UPT, UPT, URZ, URZ, URZ ;  /* 0x000000fffffff290 */ /* 0x000fe2000fffe0ff */
[----:B----4-:R-:W-:Y:S11]  /*64a0*/  @P0 BRA `(.L_x_99) ;  /* 0x0000000000080947 */ /* 0x010ff60003800000 */
[----:B------:R-:W3:Y:S02]  /*64b0*/  SYNCS.PHASECHK.TRANS64.TRYWAIT P0, [R91+URZ+0x110], R2 ;  /* 0x000110025b0075a7 */ /* 0x000ee400080011ff */
[----:B---3--:R-:W-:Y:S05]  /*64c0*/  @!P0 BRA `(.L_x_100) ;  /* 0x0000002000248947 */ /* 0x008fea0003800000 */
.L_x_99:
[----:B------:R-:W-:Y:S05]  /*64d0*/  @!P1 BRA `(.L_x_101) ;  /* 0x0000000000409947 */ /* 0x000fea0003800000 */
[----:B------:R-:W4:Y:S01]  /*64e0*/  LDCU.64 UR8, c[0x4][0x70] ;  /* 0x01000e00ff0877ac */ /* 0x000f220008000a00 */
[----:B------:R-:W-:Y:S01]  /*64f0*/  MOV R3, 0x0 ;  /* 0x0000000000037802 */ /* 0x000fe20000000f00 */
[----:B------:R-:W-:Y:S02]  /*6500*/  HFMA2 R12, -RZ, RZ, 0, 5.9604644775390625e-08 ;  /* 0x00000001ff0c7431 */ /* 0x000fe400000001ff */
[----:B------:R-:W-:Y:S02]  /*6510*/  IMAD.MOV.U32 R8, RZ, RZ, 0x192 ;  /* 0x00000192ff087424 */ /* 0x000fe400078e00ff */
[----:B------:R-:W-:Y:S01]  /*6520*/  IMAD.MOV.U32 R13, RZ, RZ, RZ ;  /* 0x000000ffff0d7224 */ /* 0x000fe200078e00ff */
[----:B------:R-:W5:Y:S01]  /*6530*/  LDCU.64 UR6, c[0x4][0x78] ;  /* 0x01000f00ff0677ac */ /* 0x000f620008000a00 */
[----:B---3--:R-:W3:Y:S01]  /*6540*/  LDC.64 R2, c[0x4][R3] ;  /* 0x0100000003027b82 */ /* 0x008ee20000000a00 */
[----:B------:R-:W2:Y:S01]  /*6550*/  LDCU.64 UR4, c[0x4][0x10] ;  /* 0x01000200ff0477ac */ /* 0x000ea20008000a00 */
[----:B----4-:R-:W-:Y:S01]  /*6560*/  MOV R5, UR9 ;  /* 0x0000000900057c02 */ /* 0x010fe20008000f00 */
[----:B------:R-:W-:Y:S01]  /*6570*/  IMAD.U32 R4, RZ, RZ, UR8 ;  /* 0x00000008ff047e24 */ /* 0x000fe2000f8e00ff */
[----:B-----5:R-:W-:Y:S01]  /*6580*/  MOV R7, UR7 ;  /* 0x0000000700077c02 */ /* 0x020fe20008000f00 */
[----:B------:R-:W-:Y:S01]  /*6590*/  IMAD.U32 R6, RZ, RZ, UR6 ;  /* 0x00000006ff067e24 */ /* 0x000fe2000f8e00ff */
[----:B--2---:R-:W-:Y:S01]  /*65a0*/  MOV R11, UR5 ;  /* 0x00000005000b7c02 */ /* 0x004fe20008000f00 */
[----:B------:R-:W-:Y:S02]  /*65b0*/  IMAD.U32 R10, RZ, RZ, UR4 ;  /* 0x00000004ff0a7e24 */ /* 0x000fe4000f8e00ff */
[----:B------:R-:W-:Y:S07]  /*65c0*/  LEPC R20, `(.L_x_101) ;  /* 0x000000001014794e */ /* 0x000fee0000000000 */
[----:B-1-3--:R-:W-:Y:S05]  /*65d0*/  CALL.ABS.NOINC R2 ;  /* 0x0000000002007343 */ /* 0x00afea0003c00000 */
.L_x_101:
[----:B--2---:R-:W-:Y:S01]  /*65e0*/  LOP3.LUT R20, R56, 0xffffe000, RZ, 0xc0, !PT ;  /* 0xffffe00038147812 */ /* 0x004fe200078ec0ff */
[----:B------:R-:W-:Y:S05]  /*65f0*/  WARPSYNC.ALL ;  /* 0x0000000000007948 */ /* 0x000fea0003800000 */
[----:B------:R-:W-:Y:S01]  /*6600*/  R2UR UR4, R34 ;  /* 0x00000000220472ca */ /* 0x000fe200000e0000 */
[----:B------:R-:W-:Y:S01]  /*6610*/  IMAD.U32 R89, RZ, RZ, UR57 ;  /* 0x00000039ff597e24 */ /* 0x000fe2000f8e00ff */
[----:B------:R-:W-:Y:S01]  /*6620*/  LOP3.LUT R21, R57, 0xffffe000, RZ, 0xc0, !PT ;  /* 0xffffe00039157812 */ /* 0x000fe200078ec0ff */
[----:B------:R-:W-:Y:S01]  /*6630*/  BSSY.RECONVERGENT B0, `(.L_x_102) ;  /* 0x000005d000007945 */ /* 0x000fe20003800200 */
[----:B------:R-:W-:Y:S01]  /*6640*/  LOP3.LUT R40, R58, 0xffffe000, RZ, 0xc0, !PT ;  /* 0xffffe0003a287812 */ /* 0x000fe200078ec0ff */
[----:B------:R-:W-:Y:S01]  /*6650*/  IMAD R90, R89, 0x800, R78 ;  /* 0x00000800595a7824 */ /* 0x000fe200078e024e */
[----:B-1----:R-:W-:Y:S01]  /*6660*/  LOP3.LUT R41, R54, 0xffffe000, RZ, 0xc0, !PT ;  /* 0xffffe00036297812 */ /* 0x002fe200078ec0ff */
[----:B------:R-:W-:Y:S01]  /*6670*/  IMAD.SHL.U32 R89, R81, 0x4, RZ ;  /* 0x0000000451597824 */ /* 0x000fe200078e00ff */
[----:B------:R-:W-:Y:S05]  /*6680*/  ISETP.NE.AND P0, PT, R79, RZ, PT ;  /* 0x000000ff4f00720c */ /* 0x000fea0003f05270 */
[----:B------:R-:W1:Y:S02]  /*6690*/  LDTM.16dp128bit.x8 R4, tmem[UR4] ;  /* 0x00000004000479ee */ /* 0x000e640008180000 */
[C---:B-1----:R-:W-:Y:S01]  /*66a0*/  FMUL R0, R33.reuse, R4 ;  /* 0x0000000421007220 */ /* 0x042fe20000400000 */
[C---:B---3--:R-:W-:Y:S01]  /*66b0*/  FMUL R2, R33.reuse, R5 ;  /* 0x0000000521027220 */ /* 0x048fe20000400000 */
[C---:B------:R-:W-:Y:S01]  /*66c0*/  FMUL R3, R33.reuse, R6 ;  /* 0x0000000621037220 */ /* 0x040fe20000400000 */
[----:B------:R-:W-:Y:S01]  /*66d0*/  FMUL R7, R33, R7 ;  /* 0x0000000721077220 */ /* 0x000fe20000400000 */
[----:B------:R-:W-:Y:S01]  /*66e0*/  FFMA R36, R35, R20, R0 ;  /* 0x0000001423247223 */ /* 0x000fe20000000000 */
[----:B------:R-:W-:Y:S01]  /*66f0*/  LOP3.LUT R20, R59, 0xffffe000, RZ, 0xc0, !PT ;  /* 0xffffe0003b147812 */ /* 0x000fe200078ec0ff */
[C---:B------:R-:W-:Y:S01]  /*6700*/  FFMA R37, R35.reuse, R21, R2 ;  /* 0x0000001523257223 */ /* 0x040fe20000000002 */
[----:B------:R-:W-:Y:S01]  /*6710*/  LOP3.LUT R21, R52, 0xffffe000, RZ, 0xc0, !PT ;  /* 0xffffe00034157812 */ /* 0x000fe200078ec0ff */
[----:B------:R-:W-:Y:S01]  /*6720*/  FFMA R38, R35, R40, R3 ;  /* 0x0000002823267223 */ /* 0x000fe20000000003 */
[----:B------:R-:W-:Y:S01]  /*6730*/  LOP3.LUT R40, R53, 0xffffe000, RZ, 0xc0, !PT ;  /* 0xffffe00035287812 */ /* 0x000fe200078ec0ff */
[----:B------:R-:W-:Y:S01]  /*6740*/  FMUL R4, R33, R8 ;  /* 0x0000000821047220 */ /* 0x000fe20000400000 */
[----:B------:R-:W-:Y:S01]  /*6750*/  LEA R0, R90, UR50, 0x2 ;  /* 0x000000325a007c11 */ /* 0x000fe2000f8e10ff */
[----:B------:R-:W-:Y:S01]  /*6760*/  FFMA R39, R35, R20, R7 ;  /* 0x0000001423277223 */ /* 0x000fe20000000007 */
[----:B------:R-:W-:Y:S01]  /*6770*/  LOP3.LUT R20, R55, 0xffffe000, RZ, 0xc0, !PT ;  /* 0xffffe00037147812 */ /* 0x000fe200078ec0ff */
[C---:B------:R-:W-:Y:S01]  /*6780*/  FMUL R5, R33.reuse, R9 ;  /* 0x0000000921057220 */ /* 0x040fe20000400000 */
[----:B------:R-:W-:Y:S01]  /*6790*/  F2FP.TF32.F32.PACK_B R36, R36 ;  /* 0x00000024ff24723e */ /* 0x000fe200024050ff */
[C---:B------:R-:W-:Y:S01]  /*67a0*/  FMUL R6, R33.reuse, R10 ;  /* 0x0000000a21067220 */ /* 0x040fe20000400000 */
[----:B------:R-:W-:Y:S01]  /*67b0*/  F2FP.TF32.F32.PACK_B R37, R37 ;  /* 0x00000025ff25723e */ /* 0x000fe200024050ff */
[----:B------:R-:W-:Y:S01]  /*67c0*/  FMUL R11, R33, R11 ;  /* 0x0000000b210b7220 */ /* 0x000fe20000400000 */
[----:B------:R-:W-:Y:S01]  /*67d0*/  F2FP.TF32.F32.PACK_B R38, R38 ;  /* 0x00000026ff26723e */ /* 0x000fe200024050ff */
[C---:B------:R-:W-:Y:S01]  /*67e0*/  FFMA R4, R35.reuse, R21, R4 ;  /* 0x0000001523047223 */ /* 0x040fe20000000004 */
[----:B------:R-:W-:Y:S01]  /*67f0*/  LOP3.LUT R21, R48, 0xffffe000, RZ, 0xc0, !PT ;  /* 0xffffe00030157812 */ /* 0x000fe200078ec0ff */
[----:B------:R-:W-:Y:S01]  /*6800*/  FFMA R5, R35, R40, R5 ;  /* 0x0000002823057223 */ /* 0x000fe20000000005 */
[----:B------:R-:W-:Y:S01]  /*6810*/  LOP3.LUT R40, R51, 0xffffe000, RZ, 0xc0, !PT ;  /* 0xffffe00033287812 */ /* 0x000fe200078ec0ff */
[----:B------:R-:W-:Y:S01]  /*6820*/  FFMA R6, R35, R41, R6 ;  /* 0x0000002923067223 */ /* 0x000fe20000000006 */
[----:B------:R-:W-:Y:S01]  /*6830*/  LOP3.LUT R41, R50, 0xffffe000, RZ, 0xc0, !PT ;  /* 0xffffe00032297812 */ /* 0x000fe200078ec0ff */
[----:B------:R-:W-:Y:S01]  /*6840*/  FMUL R8, R33, R12 ;  /* 0x0000000c21087220 */ /* 0x000fe20000400000 */
[----:B------:R-:W-:Y:S01]  /*6850*/  F2FP.TF32.F32.PACK_B R39, R39 ;  /* 0x00000027ff27723e */ /* 0x000fe200024050ff */
[----:B------:R-:W-:Y:S01]  /*6860*/  FFMA R7, R35, R20, R11 ;  /* 0x0000001423077223 */ /* 0x000fe2000000000b */
[----:B------:R-:W-:Y:S01]  /*6870*/  LOP3.LUT R20, R49, 0xffffe000, RZ, 0xc0, !PT ;  /* 0xffffe00031147812 */ /* 0x000fe200078ec0ff */
[----:B------:R-:W-:Y:S01]  /*6880*/  FMUL R9, R33, R13 ;  /* 0x0000000d21097220 */ /* 0x000fe20000400000 */
[----:B------:R-:W-:Y:S01]  /*6890*/  F2FP.TF32.F32.PACK_B R4, R4 ;  /* 0x00000004ff04723e */ /* 0x000fe200024050ff */
[----:B------:R-:W-:Y:S01]  /*68a0*/  FFMA R8, R35, R21, R8 ;  /* 0x0000001523087223 */ /* 0x000fe20000000008 */
[----:B------:R-:W-:Y:S01]  /*68b0*/  LOP3.LUT R21, R44, 0xffffe000, RZ, 0xc0, !PT ;  /* 0xffffe0002c157812 */ /* 0x000fe200078ec0ff */
[C---:B------:R-:W-:Y:S01]  /*68c0*/  FMUL R10, R33.reuse, R14 ;  /* 0x0000000e210a7220 */ /* 0x040fe20000400000 */
[----:B------:R-:W-:Y:S01]  /*68d0*/  F2FP.TF32.F32.PACK_B R5, R5 ;  /* 0x00000005ff05723e */ /* 0x000fe200024050ff */
[C---:B------:R-:W-:Y:S01]  /*68e0*/  FMUL R15, R33.reuse, R15 ;  /* 0x0000000f210f7220 */ /* 0x040fe20000400000 */
[----:B------:R-:W-:Y:S01]  /*68f0*/  F2FP.TF32.F32.PACK_B R6, R6 ;  /* 0x00000006ff06723e */ /* 0x000fe200024050ff */
[----:B------:R1:W-:Y:S01]  /*6900*/  STSM.16.M88.4 [R0+0x400], R36 ;  /* 0x0004002400007844 */ /* 0x0003e20000000200 */
[----:B------:R-:W-:Y:S01]  /*6910*/  F2FP.TF32.F32.PACK_B R7, R7 ;  /* 0x00000007ff07723e */ /* 0x000fe200024050ff */
[----:B------:R-:W-:Y:S01]  /*6920*/  FMUL R12, R33, R16 ;  /* 0x00000010210c7220 */ /* 0x000fe20000400000 */
[----:B------:R-:W-:Y:S01]  /*6930*/  IADD3 R3, PT, PT, R89, 0x400, R0 ;  /* 0x0000040059037810 */ /* 0x000fe20007ffe000 */
[C---:B------:R-:W-:Y:S01]  /*6940*/  FFMA R9, R35.reuse, R20, R9 ;  /* 0x0000001423097223 */ /* 0x040fe20000000009 */
[C---:B------:R-:W-:Y:S01]  /*6950*/  FFMA R10, R35.reuse, R41, R10 ;  /* 0x00000029230a7223 */ /* 0x040fe2000000000a */
[C---:B------:R-:W-:Y:S01]  /*6960*/  FFMA R11, R35.reuse, R40, R15 ;  /* 0x00000028230b7223 */ /* 0x040fe2000000000f */
[----:B------:R-:W-:Y:S02]  /*6970*/  IMAD.SHL.U32 R90, R82, 0x4, RZ ;  /* 0x00000004525a7824 */ /* 0x000fe400078e00ff */
[----:B------:R-:W-:Y:S01]  /*6980*/  FFMA R12, R35, R21, R12 ;  /* 0x00000015230c7223 */ /* 0x000fe2000000000c */
[----:B------:R-:W-:Y:S01]  /*6990*/  LOP3.LUT R20, R45, 0xffffe000, RZ, 0xc0, !PT ;  /* 0xffffe0002d147812 */ /* 0x000fe200078ec0ff */
[C---:B------:R-:W-:Y:S01]  /*69a0*/  FMUL R13, R33.reuse, R17 ;  /* 0x00000011210d7220 */ /* 0x040fe20000400000 */
[----:B------:R-:W-:Y:S01]  /*69b0*/  LOP3.LUT R21, R46, 0xffffe000, RZ, 0xc0, !PT ;  /* 0xffffe0002e157812 */ /* 0x000fe200078ec0ff */
[----:B------:R-:W-:Y:S01]  /*69c0*/  FMUL R14, R33, R18 ;  /* 0x00000012210e7220 */ /* 0x000fe20000400000 */
[----:B------:R-:W-:Y:S01]  /*69d0*/  LOP3.LUT R40, R47, 0xffffe000, RZ, 0xc0, !PT ;  /* 0xffffe0002f287812 */ /* 0x000fe200078ec0ff */
[----:B------:R-:W-:Y:S01]  /*69e0*/  FMUL R19, R33, R19 ;  /* 0x0000001321137220 */ /* 0x000fe20000400000 */
[C---:B------:R-:W-:Y:S01]  /*69f0*/  IADD3 R16, PT, PT, R90.reuse, 0x400, R0 ;  /* 0x000004005a107810 */ /* 0x040fe20007ffe000 */
[C---:B------:R-:W-:Y:S01]  /*6a00*/  FFMA R13, R35.reuse, R20, R13 ;  /* 0x00000014230d7223 */ /* 0x040fe2000000000d */
[C---:B------:R-:W-:Y:S01]  /*6a10*/  FFMA R14, R35.reuse, R21, R14 ;  /* 0x00000015230e7223 */ /* 0x040fe2000000000e */
[----:B------:R-:W-:Y:S01]  /*6a20*/  FFMA R15, R35, R40, R19 ;  /* 0x00000028230f7223 */ /* 0x000fe20000000013 */
[----:B------:R-:W-:Y:S01]  /*6a30*/  F2FP.TF32.F32.PACK_B R8, R8 ;  /* 0x00000008ff08723e */ /* 0x000fe200024050ff */
[----:B------:R1:W-:Y:S01]  /*6a40*/  STSM.16.M88.4 [R16], R4 ;  /* 0x0000000410007844 */ /* 0x0003e20000000200 */
[----:B------:R-:W-:Y:S01]  /*6a50*/  F2FP.TF32.F32.PACK_B R9, R9 ;  /* 0x00000009ff09723e */ /* 0x000fe200024050ff */
[----:B------:R-:W-:Y:S01]  /*6a60*/  IMAD.IADD R2, R90, 0x1, R3 ;  /* 0x000000015a027824 */ /* 0x000fe200078e0203 */
[----:B------:R-:W-:Y:S02]  /*6a70*/  F2FP.TF32.F32.PACK_B R10, R10 ;  /* 0x0000000aff0a723e */ /* 0x000fe400024050ff */
[----:B------:R-:W-:Y:S02]  /*6a80*/  F2FP.TF32.F32.PACK_B R11, R11 ;  /* 0x0000000bff0b723e */ /* 0x000fe400024050ff */
[----:B------:R-:W-:Y:S02]  /*6a90*/  F2FP.TF32.F32.PACK_B R12, R12 ;  /* 0x0000000cff0c723e */ /* 0x000fe400024050ff */
[----:B------:R-:W-:Y:S01]  /*6aa0*/  F2FP.TF32.F32.PACK_B R13, R13 ;  /* 0x0000000dff0d723e */ /* 0x000fe200024050ff */
[----:B------:R1:W-:Y:S01]  /*6ab0*/  STSM.16.M88.4 [R3], R8 ;  /* 0x0000000803007844 */ /* 0x0003e20000000200 */
[----:B------:R-:W-:Y:S02]  /*6ac0*/  F2FP.TF32.F32.PACK_B R14, R14 ;  /* 0x0000000eff0e723e */ /* 0x000fe400024050ff */
[----:B------:R-:W-:Y:S05]  /*6ad0*/  F2FP.TF32.F32.PACK_B R15, R15 ;  /* 0x0000000fff0f723e */ /* 0x000fea00024050ff */
[----:B------:R1:W-:Y:S01]  /*6ae0*/  STSM.16.M88.4 [R2], R12 ;  /* 0x0000000c02007844 */ /* 0x0003e20000000200 */
[----:B------:R-:W-:Y:S01]  /*6af0*/  @!PT LDS RZ, [RZ] ;  /* 0x00000000fffff984 */ /* 0x000fe20000000800 */
[----:B------:R-:W-:Y:S01]  /*6b00*/  @!PT LDS RZ, [RZ] ;  /* 0x00000000fffff984 */ /* 0x000fe20000000800 */
[----:B------:R-:W-:Y:S01]  /*6b10*/  @!PT LDS RZ, [RZ] ;  /* 0x00000000fffff984 */ /* 0x000fe20000000800 */
[----:B------:R-:W-:Y:S01]  /*6b20*/  @!PT LDS RZ, [RZ] ;  /* 0x00000000fffff984 */ /* 0x000fe20000000800 */
[----:B------:R2:W-:Y:S07]  /*6b30*/  MEMBAR.ALL.CTA ;  /* 0x0000000000007992 */ /* 0x0005ee0000008000 */
[----:B--2---:R-:W2:Y:S02]  /*6b40*/  FENCE.VIEW.ASYNC.S ;  /* 0x00000000000073c6 */ /* 0x004ea40000000000 */
[----:B--2---:R-:W-:Y:S06]  /*6b50*/  BAR.SYNC.DEFER_BLOCKING 0x1, 0x80 ;  /* 0x0042000000007b1d */ /* 0x004fec0000010000 */
[----:B------:R-:W-:Y:S05]  /*6b60*/  @P0 BRA `(.L_x_103) ;  /* 0x0000000000240947 */ /* 0x000fea0003800000 */
[----:B------:R-:W-:Y:S01]  /*6b70*/  R2UR UR42, R86 ;  /* 0x00000000562a72ca */ /* 0x000fe200000e0000 */
[----:B------:R-:W-:Y:S01]  /*6b80*/  UIADD3 UR6, UP0, UPT, UR58, 0x680, URZ ;  /* 0x000006803a067890 */ /* 0x000fe2000ff1e0ff */
[----:B------:R-:W-:Y:S01]  /*6b90*/  R2UR UR43, R84 ;  /* 0x00000000542b72ca */ /* 0x000fe200000e0000 */
[----:B------:R-:W-:Y:S01]  /*6ba0*/  ULEA UR4, UR57, UR50, 0xd ;  /* 0x0000003239047291 */ /* 0x000fe2000f8e68ff */
[----:B------:R-:W-:Y:S01]  /*6bb0*/  R2UR UR44, R85 ;  /* 0x00000000552c72ca */ /* 0x000fe200000e0000 */
[----:B------:R-:W-:Y:S02]  /*6bc0*/  UIADD3.X UR7, UPT, UPT, URZ, UR59, URZ, UP0, !UPT ;  /* 0x0000003bff077290 */ /* 0x000fe400087fe4ff */
[----:B------:R-:W-:Y:S10]  /*6bd0*/  UIADD3 UR40, UPT, UPT, UR4, 0x400, URZ ;  /* 0x0000040004287890 */ /* 0x000ff4000fffe0ff */
[----:B------:R2:W-:Y:S02]  /*6be0*/  UTMASTG.4D.IM2COL [UR40], [UR6] ;  /* 0x00000028060073b5 */ /* 0x0005e40008058000 */
[----:B--2---:R0:W-:Y:S02]  /*6bf0*/  UTMACMDFLUSH ;  /* 0x00000000000079b7 */ /* 0x0041e40000000000 */
.L_x_103:
[----:B------:R-:W-:Y:S05]  /*6c00*/  BSYNC.RECONVERGENT B0 ;  /* 0x0000000000007941 */ /* 0x000fea0003800200 */
.L_x_102:
[----:B------:R-:W-:Y:S01]  /*6c10*/  UIADD3 UR40, UPT, UPT, UR57, 0x1, URZ ;  /* 0x0000000139287890 */ /* 0x000fe2000fffe0ff */
[----:B------:R-:W-:Y:S03]  /*6c20*/  BSSY.RECONVERGENT B0, `(.L_x_104) ;  /* 0x0000005000007945 */ /* 0x000fe60003800200 */
[----:B------:R-:W-:Y:S04]  /*6c30*/  UISETP.NE.AND UP0, UPT, UR40, 0x3, UPT ;  /* 0x000000032800788c */ /* 0x000fe8000bf05270 */
[----:B------:R-:W-:Y:S01]  /*6c40*/  USEL UR42, UR40, URZ, UP0 ;  /* 0x000000ff282a7287 */ /* 0x000fe20008000000 */
[----:B------:R-:W-:Y:S11]  /*6c50*/  @P0 BRA `(.L_x_105) ;  /* 0x0000000000040947 */ /* 0x000ff60003800000 */
[----:B------:R-:W-:Y:S04]  /*6c60*/  DEPBAR.LE SB0, 0x1 ;  /* 0x000080400000791a */ /* 0x000fe80000000000 */
.L_x_105:
[----:B------:R-:W-:Y:S05]  /*6c70*/  BSYNC.RECONVERGENT B0 ;  /* 0x0000000000007941 */ /* 0x000fea0003800200 */
.L_x_104:
[----:B------:R-:W-:Y:S01]  /*6c80*/  BAR.SYNC.DEFER_BLOCKING 0x1, 0x80 ;  /* 0x0042000000007b1d */ /* 0x000fe20000010000 */
[----:B------:R-:W-:Y:S01]  /*6c90*/  ISETP.NE.AND P1, PT, R88, RZ, PT ;  /* 0x000000ff5800720c */ /* 0x000fe20003f25270 */
[----:B------:R-:W-:Y:S01]  /*6ca0*/  UISETP.NE.AND UP0, UPT, UR53, URZ, UPT ;  /* 0x000000ff3500728c */ /* 0x000fe2000bf05270 */
[----:B-1----:R-:W-:Y:S11]  /*6cb0*/  LEA R3, R43, UR50, 0x3 ;  /* 0x000000322b037c11 */ /* 0x002ff6000f8e18ff */
[----:B------:R-:W-:Y:S01]  /*6cc0*/  @P1 SHF.L.U32 R4, R42, 0x1f, RZ ;  /* 0x0000001f2a041819 */ /* 0x000fe200000006ff */
[----:B------:R-:W-:Y:S06]  /*6cd0*/  BRA.U !UP0, `(.L_x_106) ;  /* 0x0000000108247547 */ /* 0x000fec000b800000 */
[----:B------:R-:W1:Y:S01]  /*6ce0*/  S2R R0, SR_CgaCtaId ;  /* 0x0000000000007919 */ /* 0x000e620000008800 */
[----:B------:R-:W-:Y:S01]  /*6cf0*/  IMAD.U32 R2, RZ, RZ, UR52 ;  /* 0x00000034ff027e24 */ /* 0x000fe2000f8e00ff */
[----:B------:R-:W-:Y:S04]  /*6d00*/  UIADD3 UR52, UPT, UPT, UR52, 0x1, URZ ;  /* 0x0000000134347890 */ /* 0x000fe8000fffe0ff */
[----:B------:R-:W-:Y:S01]  /*6d10*/  @P1 LEA R2, R2, UR50, 0x3 ;  /* 0x0000003202021c11 */ /* 0x000fe2000f8e18ff */
[----:B------:R-:W-:Y:S04]  /*6d20*/  UISETP.NE.AND UP0, UPT, UR52, 0x3, UPT ;  /* 0x000000033400788c */ /* 0x000fe8000bf05270 */
[----:B------:R-:W-:Y:S01]  /*6d30*/  @P1 VIADD R5, R2, 0xd8 ;  /* 0x000000d802051836 */ /* 0x000fe20000000000 */
[----:B------:R-:W-:Y:S04]  /*6d40*/  USEL UR52, UR52, URZ, UP0 ;  /* 0x000000ff34347287 */ /* 0x000fe80008000000 */
[----:B-1----:R-:W-:Y:S04]  /*6d50*/  @P1 PRMT R0, R0, 0x654, R5 ;  /* 0x0000065400001816 */ /* 0x002fe80000000005 */
[----:B------:R1:W-:Y:S04]  /*6d60*/  @P1 SYNCS.ARRIVE.TRANS64.RED.A1T0 RZ, [R0+URZ], RZ ;  /* 0x000000ff00ff19a7 */ /* 0x0003e800081004ff */
.L_x_106:
[----:B------:R-:W2:Y:S01]  /*6d70*/  @P1 SYNCS.PHASECHK.TRANS64.TRYWAIT P0, [R3+URZ+0xc0], R4 ;  /* 0x0000c004030015a7 */ /* 0x000ea200080011ff */
[----:B------:R-:W-:Y:S01]  /*6d80*/  BSSY B1, `(.L_x_107) ;  /* 0x0000017000017945 */ /* 0x000fe20003800000 */
[----:B--2---:R-:W-:Y:S03]  /*6d90*/  @P1 SEL R92, RZ, 0x1, !P0 ;  /* 0x00000001ff5c1807 */ /* 0x004fe60004000000 */
[----:B------:R-:W-:Y:S05]  /*6da0*/  @!P1 BRA `(.L_x_108) ;  /* 0x0000000000509947 */ /* 0x000fea0003800000 */
[----:B------:R-:W-:Y:S01]  /*6db0*/  ISETP.NE.AND P1, PT, R93, RZ, PT ;  /* 0x000000ff5d00720c */ /* 0x000fe20003f25270 */
[----:B------:R-:W-:Y:S01]  /*6dc0*/  BSSY B0, `(.L_x_109) ;  /* 0x000000a000007945 */ /* 0x000fe20003800000 */
[----:B------:R-:W-:Y:S11]  /*6dd0*/  ISETP.NE.AND P0, PT, R92, RZ, PT ;  /* 0x000000ff5c00720c */ /* 0x000ff60003f05270 */
[----:B------:R-:W-:Y:S05]  /*6de0*/  @P1 IMAD R2, R43, 0x800, R78 ;  /* 0x000008002b021824 */ /* 0x000fea00078e024e */
[----:B------:R-:W-:Y:S05]  /*6df0*/  @P1 LEA R2, R2, UR50, 0x2 ;  /* 0x0000003202021c11 */ /* 0x000fea000f8e10ff */
[--C-:B------:R-:W-:Y:S02]  /*6e00*/  @P1 IMAD.IADD R5, R89, 0x1, R2.reuse ;  /* 0x0000000159051824 */ /* 0x100fe400078e0202 */
[----:B-1----:R-:W-:Y:S01]  /*6e10*/  @P1 IMAD.IADD R0, R90, 0x1, R2 ;  /* 0x000000015a001824 */ /* 0x002fe200078e0202 */
[----:B------:R-:W-:Y:S06]  /*6e20*/  @P0 BRA `(.L_x_110) ;  /* 0x00000000000c0947 */ /* 0x000fec0003800000 */
[----:B------:R-:W-:Y:S04]  /*6e30*/  SHF.L.U32 R42, R42, 0x1f, RZ ;  /* 0x0000001f2a2a7819 */ /* 0x000fe800000006ff */
[----:B------:R-:W1:Y:S02]  /*6e40*/  SYNCS.PHASECHK.TRANS64.TRYWAIT P0, [R3+URZ+0xc0], R42 ;  /* 0x0000c02a030075a7 */ /* 0x000e6400080011ff */
[----:B-1----:R-:W-:Y:S05]  /*6e50*/  @!P0 BRA `(.L_x_111) ;  /* 0x0000001400d48947 */ /* 0x002fea0003800000 */
.L_x_110:
[----:B------:R-:W-:Y:S05]  /*6e60*/  BSYNC B0 ;  /* 0x0000000000007941 */ /* 0x000fea0003800000 */
.L_x_109:
[----:B------:R-:W-:Y:S11]  /*6e70*/  ISETP.NE.AND P0, PT, R93, RZ, PT ;  /* 0x000000ff5d00720c */ /* 0x000ff60003f05270 */
[----:B------:R-:W-:Y:S02]  /*6e80*/  @!UPT UIADD3 URZ, UPT, UPT, URZ, URZ, URZ ;  /* 0x000000fffffff290 */ /* 0x000fe4000fffe0ff */
[----:B-1----:R-:W-:Y:S01]  /*6e90*/  @P0 IADD3 R3, PT, PT, R90, R5, RZ ;  /* 0x000000055a030210 */ /* 0x002fe20007ffe0ff */
[----:B------:R-:W-:Y:S05]  /*6ea0*/  @P0 WARPSYNC.ALL ;  /* 0x0000000000000948 */ /* 0x000fea0003800000 */
[----:B------:R2:W3:Y:S04]  /*6eb0*/  @P0 LDSM.16.M88.4 R56, [R2+0x400] ;  /* 0x000400000238083b */ /* 0x0004e80000000200 */
[----:B------:R2:W4:Y:S04]  /*6ec0*/  @P0 LDSM.16.M88.4 R52, [R0+0x400] ;  /* 0x000400000034083b */ /* 0x0005280000000200 */
[----:B------:R2:W1:Y:S04]  /*6ed0*/  @P0 LDSM.16.M88.4 R48, [R5+0x400] ;  /* 0x000400000530083b */ /* 0x0004680000000200 */
[----:B------:R2:W1:Y:S02]  /*6ee0*/  @P0 LDSM.16.M88.4 R44, [R3+0x400] ;  /* 0x00040000032c083b */ /* 0x0004640000000200 */
.L_x_108:
[----:B------:R-:W-:Y:S05]  /*6ef0*/  BSYNC B1 ;  /* 0x0000000000017941 */ /* 0x000fea0003800000 */
.L_x_107:
[----:B--2---:R-:W-:Y:S05]  /*6f00*/  VIADD R3, R34, 0x20 ;  /* 0x0000002022037836 */ /* 0x004fea0000000000 */
[----:B------:R-:W-:Y:S04]  /*6f10*/  SHF.R.U32.HI R3, RZ, 0x15, R3 ;  /* 0x00000015ff037819 */ /* 0x000fe80000011603 */
[----:B------:R-:W-:Y:S11]  /*6f20*/  LOP3.LUT P0, RZ, R3, 0x3, R80, 0x48, !PT ;  /* 0x0000000303ff7812 */ /* 0x000ff60007804850 */
[----:B------:R-:W-:Y:S02]  /*6f30*/  @!UPT UIADD3 URZ, UPT, UPT, URZ, URZ, URZ ;  /* 0x000000fffffff290 */ /* 0x000fe4000fffe0ff */
[----:B------:R-:W-:Y:S05]  /*6f40*/  @!P0 BRA `(.L_x_112) ;  /* 0x0000000000408947 */ /* 0x000fea0003800000 */
[----:B------:R-:W2:Y:S01]  /*6f50*/  LDCU.64 UR8, c[0x4][0x70] ;  /* 0x01000e00ff0877ac */ /* 0x000ea20008000a00 */
[----:B------:R-:W-:Y:S01]  /*6f60*/  MOV R3, 0x0 ;  /* 0x0000000000037802 */ /* 0x000fe20000000f00 */
[----:B------:R-:W-:Y:S02]  /*6f70*/  HFMA2 R12, -RZ, RZ, 0, 5.9604644775390625e-08 ;  /* 0x00000001ff0c7431 */ /* 0x000fe400000001ff */
[----:B------:R-:W-:Y:S02]  /*6f80*/  IMAD.MOV.U32 R8, RZ, RZ, 0x192 ;  /* 0x00000192ff087424 */ /* 0x000fe400078e00ff */
[----:B------:R-:W-:Y:S01]  /*6f90*/  IMAD.MOV.U32 R13, RZ, RZ, RZ ;  /* 0x000000ffff0d7224 */ /* 0x000fe200078e00ff */
[----:B------:R-:W5:Y:S01]  /*6fa0*/  LDCU.64 UR6, c[0x4][0x78] ;  /* 0x01000f00ff0677ac */ /* 0x000f620008000a00 */
[----:B------:R-:W1:Y:S01]  /*6fb0*/  LDC.64 R2, c[0x4][R3] ;  /* 0x0100000003027b82 */ /* 0x000e620000000a00 */
[----:B------:R-:W3:Y:S01]  /*6fc0*/  LDCU.64 UR4, c[0x4][0x10] ;  /* 0x01000200ff0477ac */ /* 0x000ee20008000a00 */
[----:B--2---:R-:W-:Y:S01]  /*6fd0*/  MOV R5, UR9 ;  /* 0x0000000900057c02 */ /* 0x004fe20008000f00 */
[----:B------:R-:W-:Y:S01]  /*6fe0*/  IMAD.U32 R4, RZ, RZ, UR8 ;  /* 0x00000008ff047e24 */ /* 0x000fe2000f8e00ff */
[----:B-----5:R-:W-:Y:S01]  /*6ff0*/  MOV R7, UR7 ;  /* 0x0000000700077c02 */ /* 0x020fe20008000f00 */
[----:B------:R-:W-:Y:S01]  /*7000*/  IMAD.U32 R6, RZ, RZ, UR6 ;  /* 0x00000006ff067e24 */ /* 0x000fe2000f8e00ff */
[----:B---3--:R-:W-:Y:S01]  /*7010*/  MOV R11, UR5 ;  /* 0x00000005000b7c02 */ /* 0x008fe20008000f00 */
[----:B------:R-:W-:Y:S02]  /*7020*/  IMAD.U32 R10, RZ, RZ, UR4 ;  /* 0x00000004ff0a7e24 */ /* 0x000fe4000f8e00ff */
[----:B------:R-:W-:Y:S07]  /*7030*/  LEPC R20, `(.L_x_112) ;  /* 0x000000001014794e */ /* 0x000fee0000000000 */
[----:B-1--4-:R-:W-:Y:S05]  /*7040*/  CALL.ABS.NOINC R2 ;  /* 0x0000000002007343 */ /* 0x012fea0003c00000 */
.L_x_112:
[----:B------:R-:W-:Y:S01]  /*7050*/  ISETP.NE.AND P0, PT, R79, RZ, PT ;  /* 0x000000ff4f00720c */ /* 0x000fe20003f05270 */
[----:B------:R-:W-:Y:S05]  /*7060*/  WARPSYNC.ALL ;  /* 0x0000000000007948 */ /* 0x000fea0003800000 */
[----:B------:R-:W-:Y:S01]  /*7070*/  R2UR UR4, R34 ;  /* 0x00000000220472ca */ /* 0x000fe200000e0000 */
[----:B------:R-:W-:Y:S01]  /*7080*/  BSSY.RECONVERGENT B0, `(.L_x_113) ;  /* 0x0000063000007945 */ /* 0x000fe20003800200 */
[----:B------:R-:W-:Y:S01]  /*7090*/  R2UR UR5, R91 ;  /* 0x000000005b0572ca */ /* 0x000fe200000e0000 */
[----:B------:R-:W-:Y:S01]  /*70a0*/  IMAD.U32 R91, RZ, RZ, UR42 ;  /* 0x0000002aff5b7e24 */ /* 0x000fe2000f8e00ff */
[----:B-1-3--:R-:W-:Y:S02]  /*70b0*/  LOP3.LUT R0, R56, 0xffffe000, RZ, 0xc0, !PT ;  /* 0xffffe00038007812 */ /* 0x00afe400078ec0ff */
[----:B------:R-:W-:Y:S01]  /*70c0*/  LOP3.LUT R2, R57, 0xffffe000, RZ, 0xc0, !PT ;  /* 0xffffe00039027812 */ /* 0x000fe200078ec0ff */
[----:B------:R-:W-:Y:S01]  /*70d0*/  IMAD R91, R91, 0x800, R78 ;  /* 0x000008005b5b7824 */ /* 0x000fe200078e024e */
[----:B------:R-:W-:Y:S02]  /*70e0*/  LOP3.LUT R3, R58, 0xffffe000, RZ, 0xc0, !PT ;  /* 0xffffe0003a037812 */ /* 0x000fe400078ec0ff */
[----:B------:R-:W-:Y:S02]  /*70f0*/  LOP3.LUT R20, R59, 0xffffe000, RZ, 0xc0, !PT ;  /* 0xffffe0003b147812 */ /* 0x000fe400078ec0ff */
[----:B----4-:R-:W-:Y:S01]  /*7100*/  LOP3.LUT R21, R52, 0xffffe000, RZ, 0xc0, !PT ;  /* 0xffffe00034157812 */ /* 0x010fe200078ec0ff */
[----:B------:R-:W1:Y:S01]  /*7110*/  LDTM.16dp128bit.x8 R4, tmem[UR4+0x20] ;  /* 0x00002004000479ee */ /* 0x000e620008180000 */
[----:B------:R-:W-:Y:S01]  /*7120*/  LOP3.LUT R36, R53, 0xffffe000, RZ, 0xc0, !PT ;  /* 0xffffe00035247812 */ /* 0x000fe200078ec0ff */
[----:B------:R-:W-:Y:S01]  /*7130*/  UIADD3 UR5, UPT, UPT, UR5, 0x120, URZ ;  /* 0x0000012005057890 */ /* 0x000fe2000fffe0ff */
[----:B------:R-:W-:Y:S01]  /*7140*/  LOP3.LUT R37, R54, 0xffffe000, RZ, 0xc0, !PT ;  /* 0xffffe00036257812 */ /* 0x000fe200078ec0ff */
[----:B------:R-:W-:Y:S01]  /*7150*/  NOP ;  /* 0x0000000000007918 */ /* 0x000fe20000000000 */
[----:B------:R-:W-:Y:S01]  /*7160*/  LOP3.LUT R38, R55, 0xffffe000, RZ, 0xc0, !PT ;  /* 0xffffe00037267812 */ /* 0x000fe200078ec0ff */
[----:B------:R-:W-:Y:S01]  /*7170*/  UPRMT UR5, UR45, 0x654, UR5 ;  /* 0x000006542d057896 */ /* 0x000fe20008000005 */
[----:B------:R-:W-:Y:S02]  /*7180*/  LOP3.LUT R39, R48, 0xffffe000, RZ, 0xc0, !PT ;  /* 0xffffe00030277812 */ /* 0x000fe400078ec0ff */
[----:B------:R-:W-:Y:S02]  /*7190*/  LOP3.LUT R40, R49, 0xffffe000, RZ, 0xc0, !PT ;  /* 0xffffe00031287812 */ /* 0x000fe400078ec0ff */
[----:B------:R-:W-:Y:S02]  /*71a0*/  LOP3.LUT R41, R50, 0xffffe000, RZ, 0xc0, !PT ;  /* 0xffffe00032297812 */ /* 0x000fe400078ec0ff */
[----:B------:R-:W-:Y:S02]  /*71b0*/  LOP3.LUT R42, R51, 0xffffe000, RZ, 0xc0, !PT ;  /* 0xffffe000332a7812 */ /* 0x000fe400078ec0ff */
[----:B------:R-:W-:Y:S01]  /*71c0*/  LOP3.LUT R43, R44, 0xffffe000, RZ, 0xc0, !PT ;  /* 0xffffe0002c2b7812 */ /* 0x000fe200078ec0ff */
[----:B-1----:R-:W-:Y:S01]  /*71d0*/  SYNCS.ARRIVE.TRANS64.RED.A1T0 RZ, [UR5], RZ ;  /* 0x000000ffffff79a7 */ /* 0x002fe20008100405 */
[----:B------:R-:W-:Y:S02]  /*71e0*/  LOP3.LUT R44, R45, 0xffffe000, RZ, 0xc0, !PT ;  /* 0xffffe0002d2c7812 */ /* 0x000fe400078ec0ff */
[----:B------:R-:W-:Y:S02]  /*71f0*/  LEA R91, R91, UR50, 0x2 ;  /* 0x000000325b5b7c11 */ /* 0x000fe4000f8e10ff */
[----:B------:R-:W-:Y:S02]  /*7200*/  LOP3.LUT R45, R46, 0xffffe000, RZ, 0xc0, !PT ;  /* 0xffffe0002e2d7812 */ /* 0x000fe400078ec0ff */
[----:B------:R-:W-:Y:S01]  /*7210*/  LOP3.LUT R46, R47, 0xffffe000, RZ, 0xc0, !PT ;  /* 0xffffe0002f2e7812 */ /* 0x000fe200078ec0ff */
[C---:B------:R-:W-:Y:S01]  /*7220*/  FMUL R4, R33.reuse, R4 ;  /* 0x0000000421047220 */ /* 0x040fe20000400000 */
[C-C-:B------:R-:W-:Y:S01]  /*7230*/  IADD3 R92, PT, PT, R90.reuse, 0x400, R91.reuse ;  /* 0x000004005a5c7810 */ /* 0x140fe20007ffe05b */
[----:B------:R-:W-:Y:S01]  /*7240*/  FMUL R5, R33, R5 ;  /* 0x0000000521057220 */ /* 0x000fe20000400000 */
[----:B------:R-:W-:Y:S01]  /*7250*/  IADD3 R89, PT, PT, R89, 0x400, R91 ;  /* 0x0000040059597810 */ /* 0x000fe20007ffe05b */
[C---:B------:R-:W-:Y:S01]  /*7260*/  FMUL R6, R33.reuse, R6 ;  /* 0x0000000621067220 */ /* 0x040fe20000400000 */
[----:B------:R-:W-:Y:S01]  /*7270*/  FMUL R7, R33, R7 ;  /* 0x0000000721077220 */ /* 0x000fe20000400000 */
[----:B------:R-:W-:Y:S01]  /*7280*/  FFMA R4, R35, R0, R4 ;  /* 0x0000000023047223 */ /* 0x000fe20000000004 */
[----:B------:R-:W-:Y:S01]  /*7290*/  FMUL R8, R33, R8 ;  /* 0x0000000821087220 */ /* 0x000fe20000400000 */
[----:B------:R-:W-:Y:S01]  /*72a0*/  FFMA R5, R35, R2, R5 ;  /* 0x0000000223057223 */ /* 0x000fe20000000005 */
[----:B------:R-:W-:Y:S01]  /*72b0*/  FMUL R9, R33, R9 ;  /* 0x0000000921097220 */ /* 0x000fe20000400000 */
[----:B------:R-:W-:Y:S01]  /*72c0*/  FFMA R6, R35, R3, R6 ;  /* 0x0000000323067223 */ /* 0x000fe20000000006 */
[----:B------:R-:W-:Y:S01]  /*72d0*/  F2FP.TF32.F32.PACK_B R4, R4 ;  /* 0x00000004ff04723e */ /* 0x000fe200024050ff */
[----:B------:R-:W-:Y:S01]  /*72e0*/  FMUL R10, R33, R10 ;  /* 0x0000000a210a7220 */ /* 0x000fe20000400000 */
[----:B------:R-:W-:Y:S01]  /*72f0*/  F2FP.TF32.F32.PACK_B R5, R5 ;  /* 0x00000005ff05723e */ /* 0x000fe200024050ff */
[----:B------:R-:W-:Y:S01]  /*7300*/  FFMA R7, R35, R20, R7 ;  /* 0x0000001423077223 */ /* 0x000fe20000000007 */
[----:B------:R-:W-:Y:S01]  /*7310*/  FMUL R11, R33, R11 ;  /* 0x0000000b210b7220 */ /* 0x000fe20000400000 */
        /* <DEDUP_REMOVED lines=8> */
[----:B------:R-:W-:Y:S01]  /*73a0*/  F2FP.TF32.F32.PACK_B R6, R6 ;  /* 0x00000006ff06723e */ /* 0x000fe200024050ff */
[----:B------:R-:W-:Y:S01]  /*73b0*/  FFMA R12, R35, R39, R12 ;  /* 0x00000027230c7223 */ /* 0x000fe2000000000c */
[----:B------:R-:W-:Y:S01]  /*73c0*/  F2FP.TF32.F32.PACK_B R7, R7 ;  /* 0x00000007ff07723e */ /* 0x000fe200024050ff */
[----:B------:R-:W-:Y:S01]  /*73d0*/  FMUL R16, R33, R16 ;  /* 0x0000001021107220 */ /* 0x000fe20000400000 */
[----:B------:R-:W-:Y:S01]  /*73e0*/  FFMA R13, R35, R40, R13 ;  /* 0x00000028230d7223 */ /* 0x000fe2000000000d */
[----:B------:R-:W-:Y:S01]  /*73f0*/  FMUL R17, R33, R17 ;  /* 0x0000001121117220 */ /* 0x000fe20000400000 */
[----:B------:R-:W-:Y:S01]  /*7400*/  FFMA R14, R35, R41, R14 ;  /* 0x00000029230e7223 */ /* 0x000fe2000000000e */
[----:B------:R1:W-:Y:S01]  /*7410*/  STSM.16.M88.4 [R91+0x400], R4 ;  /* 0x000400045b007844 */ /* 0x0003e20000000200 */
[----:B------:R-:W-:Y:S01]  /*7420*/  FMUL R18, R33, R18 ;  /* 0x0000001221127220 */ /* 0x000fe20000400000 */
[----:B------:R-:W-:Y:S01]  /*7430*/  FFMA R15, R35, R42, R15 ;  /* 0x0000002a230f7223 */ /* 0x000fe2000000000f */
[----:B------:R-:W-:Y:S01]  /*7440*/  FMUL R19, R33, R19 ;  /* 0x0000001321137220 */ /* 0x000fe20000400000 */
[----:B------:R-:W-:Y:S01]  /*7450*/  F2FP.TF32.F32.PACK_B R8, R8 ;  /* 0x00000008ff08723e */ /* 0x000fe200024050ff */
[C---:B------:R-:W-:Y:S01]  /*7460*/  FFMA R16, R35.reuse, R43, R16 ;  /* 0x0000002b23107223 */ /* 0x040fe20000000010 */
[----:B------:R-:W-:Y:S01]  /*7470*/  F2FP.TF32.F32.PACK_B R9, R9 ;  /* 0x00000009ff09723e */ /* 0x000fe200024050ff */
[C---:B------:R-:W-:Y:S01]  /*7480*/  FFMA R17, R35.reuse, R44, R17 ;  /* 0x0000002c23117223 */ /* 0x040fe20000000011 */
[----:B------:R-:W-:Y:S01]  /*7490*/  F2FP.TF32.F32.PACK_B R10, R10 ;  /* 0x0000000aff0a723e */ /* 0x000fe200024050ff */
[C---:B------:R-:W-:Y:S01]  /*74a0*/  FFMA R18, R35.reuse, R45, R18 ;  /* 0x0000002d23127223 */ /* 0x040fe20000000012 */
[----:B------:R-:W-:Y:S01]  /*74b0*/  F2FP.TF32.F32.PACK_B R11, R11 ;  /* 0x0000000bff0b723e */ /* 0x000fe200024050ff */
[----:B------:R-:W-:Y:S01]  /*74c0*/  FFMA R19, R35, R46, R19 ;  /* 0x0000002e23137223 */ /* 0x000fe20000000013 */
[----:B------:R-:W-:Y:S01]  /*74d0*/  F2FP.TF32.F32.PACK_B R12, R12 ;  /* 0x0000000cff0c723e */ /* 0x000fe200024050ff */
[----:B------:R-:W-:Y:S01]  /*74e0*/  IMAD.IADD R90, R90, 0x1, R89 ;  /* 0x000000015a5a7824 */ /* 0x000fe200078e0259 */
[----:B------:R-:W-:Y:S01]  /*74f0*/  F2FP.TF32.F32.PACK_B R13, R13 ;  /* 0x0000000dff0d723e */ /* 0x000fe200024050ff */
[----:B------:R1:W-:Y:S01]  /*7500*/  STSM.16.M88.4 [R92], R8 ;  /* 0x000000085c007844 */ /* 0x0003e20000000200 */
        /* <DEDUP_REMOVED lines=21> */
[----:B------:R-:W-:Y:S02]  /*7660*/  UIADD3 UR9, UPT, UPT, UR41, 0x20, URZ ;  /* 0x0000002029097890 */ /* 0x000fe4000fffe0ff */
[----:B------:R-:W-:Y:S02]  /*7670*/  UIADD3 UR8, UPT, UPT, UR4, 0x400, URZ ;  /* 0x0000040004087890 */ /* 0x000fe4000fffe0ff */
[----:B------:R-:W-:Y:S09]  /*7680*/  UIADD3.X UR7, UPT, UPT, URZ, UR59, URZ, UP0, !UPT ;  /* 0x0000003bff077290 */ /* 0x000ff200087fe4ff */
[----:B------:R2:W-:Y:S02]  /*7690*/  UTMASTG.4D.IM2COL [UR8], [UR6] ;  /* 0x00000008060073b5 */ /* 0x0005e40008058000 */
[----:B--2---:R0:W-:Y:S02]  /*76a0*/  UTMACMDFLUSH ;  /* 0x00000000000079b7 */ /* 0x0041e40000000000 */
.L_x_114:
[----:B------:R-:W-:Y:S05]  /*76b0*/  BSYNC.RECONVERGENT B0 ;  /* 0x0000000000007941 */ /* 0x000fea0003800200 */
.L_x_113:
[----:B------:R-:W-:Y:S01]  /*76c0*/  UIADD3 UR42, UPT, UPT, UR42, 0x1, URZ ;  /* 0x000000012a2a7890 */ /* 0x000fe2000fffe0ff */
[----:B------:R-:W-:Y:S03]  /*76d0*/  BSSY.RECONVERGENT B0, `(.L_x_115) ;  /* 0x0000008000007945 */ /* 0x000fe60003800200 */
[----:B------:R-:W-:Y:S04]  /*76e0*/  UISETP.NE.AND UP0, UPT, UR42, 0x3, UPT ;  /* 0x000000032a00788c */ /* 0x000fe8000bf05270 */
[----:B------:R-:W-:Y:S02]  /*76f0*/  UISETP.EQ.XOR UP1, UPT, UR40, 0x3, !UP0 ;  /* 0x000000032800788c */ /* 0x000fe4000c722a70 */
[----:B------:R-:W-:Y:S02]  /*7700*/  USEL UR57, UR42, URZ, UP0 ;  /* 0x000000ff2a397287 */ /* 0x000fe40008000000 */
[----:B------:R-:W-:Y:S04]  /*7710*/  USEL UR4, URZ, 0x1, !UP1 ;  /* 0x00000001ff047887 */ /* 0x000fe8000c800000 */
[----:B------:R-:W-:Y:S01]  /*7720*/  ULOP3.LUT UR54, UR54, UR4, URZ, 0x3c, !UPT ;  /* 0x0000000436367292 */ /* 0x000fe2000f8e3cff */
[----:B------:R-:W-:Y:S11]  /*7730*/  @P0 BRA `(.L_x_116) ;  /* 0x0000000000040947 */ /* 0x000ff60003800000 */
[----:B------:R-:W-:Y:S04]  /*7740*/  DEPBAR.LE SB0, 0x1 ;  /* 0x000080400000791a */ /* 0x000fe80000000000 */
.L_x_116:
[----:B------:R-:W-:Y:S05]  /*7750*/  BSYNC.RECONVERGENT B0 ;  /* 0x0000000000007941 */ /* 0x000fea0003800200 */
.L_x_115:
[----:B------:R-:W-:Y:S01]  /*7760*/  BAR.SYNC.DEFER_BLOCKING 0x1, 0x80 ;  /* 0x0042000000007b1d */ /* 0x000fe20000010000 */
[----:B------:R-:W-:Y:S01]  /*7770*/  UISETP.NE.AND UP0, UPT, UR53, -0x2, UPT ;  /* 0xfffffffe3500788c */ /* 0x000fe2000bf05270 */
[----:B------:R-:W-:Y:S08]  /*7780*/  IADD3 R0, PT, PT, R30, 0x1, RZ ;  /* 0x000000011e007810 */ /* 0x000ff00007ffe0ff */
[----:B------:R-:W-:Y:S05]  /*7790*/  BRA.U !UP0, `(.L_x_117) ;  /* 0x0000000108287547 */ /* 0x000fea000b800000 */
[----:B------:R-:W2:Y:S01]  /*77a0*/  S2R R2, SR_CgaCtaId ;  /* 0x0000000000027919 */ /* 0x000ea20000008800 */
[----:B------:R-:W-:Y:S01]  /*77b0*/  ISETP.NE.AND P0, PT, R88, RZ, PT ;  /* 0x000000ff5800720c */ /* 0x000fe20003f05270 */
[----:B------:R-:W-:Y:S01]  /*77c0*/  IMAD.U32 R3, RZ, RZ, UR52 ;  /* 0x00000034ff037e24 */ /* 0x000fe2000f8e00ff */
[----:B------:R-:W-:Y:S04]  /*77d0*/  UIADD3 UR52, UPT, UPT, UR52, 0x1, URZ ;  /* 0x0000000134347890 */ /* 0x000fe8000fffe0ff */
[----:B------:R-:W-:Y:S04]  /*77e0*/  UISETP.NE.AND UP0, UPT, UR52, 0x3, UPT ;  /* 0x000000033400788c */ /* 0x000fe8000bf05270 */
[----:B------:R-:W-:Y:S03]  /*77f0*/  USEL UR52, UR52, URZ, UP0 ;  /* 0x000000ff34347287 */ /* 0x000fe60008000000 */
[----:B------:R-:W-:Y:S05]  /*7800*/  @P0 LEA R3, R3, UR50, 0x3 ;  /* 0x0000003203030c11 */ /* 0x000fea000f8e18ff */
[----:B------:R-:W-:Y:S05]  /*7810*/  @P0 VIADD R3, R3, 0xd8 ;  /* 0x000000d803030836 */ /* 0x000fea0000000000 */
[----:B--2---:R-:W-:Y:S04]  /*7820*/  @P0 PRMT R2, R2, 0x654, R3 ;  /* 0x0000065402020816 */ /* 0x004fe80000000003 */
[----:B------:R2:W-:Y:S03]  /*7830*/  @P0 SYNCS.ARRIVE.TRANS64.RED.A1T0 RZ, [R2+URZ], RZ ;  /* 0x000000ff02ff09a7 */ /* 0x0005e600081004ff */
.L_x_117:
[----:B------:R-:W-:Y:S01]  /*7840*/  ISETP.NE.AND P1, PT, R83, RZ, PT ;  /* 0x000000ff5300720c */ /* 0x000fe20003f25270 */
[----:B------:R-:W-:Y:S01]  /*7850*/  UIADD3 UR53, UPT, UPT, UR53, 0x2, URZ ;  /* 0x0000000235357890 */ /* 0x000fe2000fffe0ff */
[----:B------:R-:W-:Y:S01]  /*7860*/  ISETP.NE.AND P0, PT, R0, 0x2, PT ;  /* 0x000000020000780c */ /* 0x000fe20003f05270 */
[----:B------:R-:W-:Y:S01]  /*7870*/  UMOV UR60, UR51 ;  /* 0x00000033003c7c82 */ /* 0x000fe20008000000 */
[----:B------:R-:W-:Y:S01]  /*7880*/  LOP3.LUT R76, R76, 0x1, RZ, 0x3c, !PT ;  /* 0x000000014c4c7812 */ /* 0x000fe200078e3cff */
[----:B-1----:R-:W-:Y:S01]  /*7890*/  IMAD.IADD R18, R29, 0x1, R70 ;  /* 0x000000011d127824 */ /* 0x002fe200078e0246 */
[----:B--2---:R-:W-:Y:S01]  /*78a0*/  SEL R2, RZ, 0x1, P0 ;  /* 0x00000001ff027807 */ /* 0x004fe20000000000 */
[----:B------:R-:W-:Y:S01]  /*78b0*/  IMAD.IADD R19, R31, 0x1, R72 ;  /* 0x000000011f137824 */ /* 0x000fe200078e0248 */
[----:B------:R-:W-:Y:S02]  /*78c0*/  SEL R30, R0, RZ, P0 ;  /* 0x000000ff001e7207 */ /* 0x000fe40000000000 */
[----:B------:R-:W-:Y:S03]  /*78d0*/  LOP3.LUT R77, R77, R2, RZ, 0x3c, !PT ;  /* 0x000000024d4d7212 */ /* 0x000fe600078e3cff */
[----:B------:R-:W-:Y:S05]  /*78e0*/  @P1 BRA `(.L_x_118) ;  /* 0xffffffdc00201947 */ /* 0x000fea000383ffff */
[----:B------:R-:W-:-:S09]  /*78f0*/  UISETP.NE.AND UP0, UPT, UR56, URZ, UPT ;  /* 0x000000ff3800728c */ /* 0x000fd2000bf05270 */
[----:B------:R-:W-:Y:S05]  /*7900*/  BRA.U !UP0, `(.L_x_119) ;  /* 0x0000000108487547 */ /* 0x000fea000b800000 */
[----:B------:R-:W1:Y:S02]  /*7910*/  LDCU.64 UR4, c[0x0][0x890] ;  /* 0x00011200ff0477ac */ /* 0x000e640008000a00 */
[----:B-1----:R-:W-:-:S04]  /*7920*/  UISETP.NE.U32.AND UP0, UPT, UR4, URZ, UPT ;  /* 0x000000ff0400728c */ /* 0x002fc8000bf05070 */
[----:B------:R-:W-:-:S09]  /*7930*/  UISETP.NE.AND.EX UP0, UPT, UR5, URZ, UPT, UP0 ;  /* 0x000000ff0500728c */ /* 0x000fd2000bf05300 */
[----:B------:R-:W-:Y:S05]  /*7940*/  BRA.U UP0, `(.L_x_120) ;  /* 0x00000001000c7547 */ /* 0x000fea000b800000 */
[----:B------:R-:W-:-:S13]  /*7950*/  FSETP.NEU.AND P0, PT, R35, RZ, PT ;  /* 0x000000ff2300720b */ /* 0x000fda0003f0d000 */
[----:B------:R-:W-:Y:S05]  /*7960*/  @!P0 EXIT ;  /* 0x000000000000894d */ /* 0x000fea0003800000 */
[----:B------:R-:W-:Y:S05]  /*7970*/  BRA `(.L_x_119) ;  /* 0x00000000002c7947 */ /* 0x000fea0003800000 */
.L_x_120:
[----:B------:R-:W-:Y:S01]  /*7980*/  ISETP.NE.AND P0, PT, R87, RZ, PT ;  /* 0x000000ff5700720c */ /* 0x000fe20003f05270 */
[----:B------:R-:W-:-:S12]  /*7990*/  BSSY.RECONVERGENT B0, `(.L_x_119) ;  /* 0x0000009000007945 */ /* 0x000fd80003800200 */
[----:B------:R-:W-:Y:S05]  /*79a0*/  @P0 BRA `(.L_x_121) ;  /* 0x0000000000140947 */ /* 0x000fea0003800000 */
[----:B------:R-:W1:Y:S02]  /*79b0*/  LDCU.64 UR4, c[0x0][0x888] ;  /* 0x00011100ff0477ac */ /* 0x000e640008000a00 */
[----:B-1----:R-:W-:-:S04]  /*79c0*/  ISETP.NE.U32.AND P0, PT, RZ, UR4, PT ;  /* 0x00000004ff007c0c */ /* 0x002fc8000bf05070 */
[----:B------:R-:W-:-:S13]  /*79d0*/  ISETP.NE.AND.EX P0, PT, RZ, UR5, PT, P0 ;  /* 0x00000005ff007c0c */ /* 0x000fda000bf05300 */
[----:B------:R-:W-:Y:S05]  /*79e0*/  @!P0 EXIT ;  /* 0x000000000000894d */ /* 0x000fea0003800000 */
[----:B------:R-:W-:Y:S05]  /*79f0*/  BRA `(.L_x_122) ;  /* 0x0000000000087947 */ /* 0x000fea0003800000 */
.L_x_121:
[----:B------:R-:W-:-:S13]  /*7a00*/  FSETP.NEU.AND P0, PT, R35, RZ, PT ;  /* 0x000000ff2300720b */ /* 0x000fda0003f0d000 */
[----:B------:R-:W-:Y:S05]  /*7a10*/  @!P0 EXIT ;  /* 0x000000000000894d */ /* 0x000fea0003800000 */
.L_x_122:
[----:B------:R-:W-:Y:S05]  /*7a20*/  BSYNC.RECONVERGENT B0 ;  /* 0x0000000000007941 */ /* 0x000fea0003800200 */
.L_x_119:
[----:B------:R-:W-:Y:S01]  /*7a30*/  ULEA UR4, UR52, UR50, 0x3 ;  /* 0x0000003234047291 */ /* 0x000fe2000f8e18ff */
[----:B------:R-:W-:-:S04]  /*7a40*/  DEPBAR.LE SB0, 0x0 ;  /* 0x000080000000791a */ /* 0x000fc80000000000 */
[----:B------:R-:W-:-:S04]  /*7a50*/  UIADD3 UR4, UPT, UPT, UR4, 0xd8, URZ ;  /* 0x000000d804047890 */ /* 0x000fc8000fffe0ff */
[----:B------:R-:W-:-:S09]  /*7a60*/  UPRMT UR4, UR45, 0x654, UR4 ;  /* 0x000006542d047896 */ /* 0x000fd20008000004 */
[----:B------:R-:W-:Y:S01]  /*7a70*/  SYNCS.ARRIVE.TRANS64.RED.A1T0 RZ, [UR4], RZ ;  /* 0x000000ffffff79a7 */ /* 0x000fe20008100404 */
[----:B------:R-:W-:Y:S05]  /*7a80*/  EXIT ;  /* 0x000000000000794d */ /* 0x000fea0003800000 */
.L_x_25:
[----:B------:R-:W-:Y:S07]  /*7a90*/  MOV R2, UR17 ;  /* 0x0000001100027c02 */ /* 0x000fee0008000f00 */
.L_x_123:
[----:B-1----:R1:W2:Y:S02]  /*7aa0*/  SYNCS.PHASECHK.TRANS64.TRYWAIT P1, [R2+URZ+0x60], R5 ;  /* 0x00006005020075a7 */ /* 0x0022a400080211ff */
[----:B--2---:R-:W-:Y:S05]  /*7ab0*/  @!P1 NANOSLEEP.SYNCS 0x989680 ;  /* 0x009896800000995d */ /* 0x004fea0003900000 */
[----:B------:R-:W2:Y:S02]  /*7ac0*/  @!P1 SYNCS.PHASECHK.TRANS64 P1, [R2+URZ+0x60], R5 ;  /* 0x00006005020095a7 */ /* 0x000ea400080210ff */
[----:B--2---:R-:W-:Y:S05]  /*7ad0*/  @!P1 BRA `(.L_x_123) ;  /* 0xfffffffc00f09947 */ /* 0x004fea000383ffff */
[----:B------:R-:W-:Y:S05]  /*7ae0*/  BRA `(.L_x_24) ;  /* 0xffffff9c00dc7947 */ /* 0x000fea000383ffff */
.L_x_32:
[----:B------:R-:W-:Y:S07]  /*7af0*/  MOV R2, UR25 ;  /* 0x0000001900027c02 */ /* 0x000fee0008000f00 */
.L_x_124:
[----:B-1----:R1:W2:Y:S02]  /*7b00*/  SYNCS.PHASECHK.TRANS64.TRYWAIT P0, [R2+URZ+0x60], R5 ;  /* 0x00006005020075a7 */ /* 0x0022a400080011ff */
[----:B--2---:R-:W-:Y:S05]  /*7b10*/  @!P0 NANOSLEEP.SYNCS 0x989680 ;  /* 0x009896800000895d */ /* 0x004fea0003900000 */
[----:B------:R-:W2:Y:S02]  /*7b20*/  @!P0 SYNCS.PHASECHK.TRANS64 P0, [R2+URZ+0x60], R5 ;  /* 0x00006005020085a7 */ /* 0x000ea400080010ff */
[----:B--2---:R-:W-:Y:S05]  /*7b30*/  @!P0 BRA `(.L_x_124) ;  /* 0xfffffffc00f08947 */ /* 0x004fea000383ffff */
[----:B------:R-:W-:Y:S05]  /*7b40*/  BRA `(.L_x_31) ;  /* 0xffffffa4006c7947 */ /* 0x000fea000383ffff */
.L_x_37:
[----:B-1----:R-:W-:-:S07]  /*7b50*/  MOV R2, UR30 ;  /* 0x0000001e00027c02 */ /* 0x002fce0008000f00 */
.L_x_125:
[----:B-1----:R1:W2:Y:S02]  /*7b60*/  SYNCS.PHASECHK.TRANS64.TRYWAIT P0, [R2+URZ+0x100], R3 ;  /* 0x00010003020075a7 */ /* 0x0022a400080011ff */
[----:B--2---:R-:W-:Y:S05]  /*7b70*/  @!P0 NANOSLEEP.SYNCS 0x989680 ;  /* 0x009896800000895d */ /* 0x004fea0003900000 */
[----:B------:R-:W2:Y:S02]  /*7b80*/  @!P0 SYNCS.PHASECHK.TRANS64 P0, [R2+URZ+0x100], R3 ;  /* 0x00010003020085a7 */ /* 0x000ea400080010ff */
[----:B--2---:R-:W-:Y:S05]  /*7b90*/  @!P0 BRA `(.L_x_125) ;  /* 0xfffffffc00f08947 */ /* 0x004fea000383ffff */
[----:B------:R-:W-:Y:S05]  /*7ba0*/  BRA `(.L_x_126) ;  /* 0xffffffa8005c7947 */ /* 0x000fea000383ffff */
.L_x_41:
[----:B------:R-:W-:-:S07]  /*7bb0*/  MOV R0, UR4 ;  /* 0x0000000400007c02 */ /* 0x000fce0008000f00 */
.L_x_127:
[----:B-1----:R1:W2:Y:S02]  /*7bc0*/  SYNCS.PHASECHK.TRANS64.TRYWAIT P0, [R0+URZ], R3 ;  /* 0x00000003000075a7 */ /* 0x0022a400080011ff */
[----:B--2---:R-:W-:Y:S05]  /*7bd0*/  @!P0 NANOSLEEP.SYNCS 0x989680 ;  /* 0x009896800000895d */ /* 0x004fea0003900000 */
[----:B------:R-:W2:Y:S02]  /*7be0*/  @!P0 SYNCS.PHASECHK.TRANS64 P0, [R0+URZ], R3 ;  /* 0x00000003000085a7 */ /* 0x000ea400080010ff */
[----:B--2---:R-:W-:Y:S05]  /*7bf0*/  @!P0 BRA `(.L_x_127) ;  /* 0xfffffffc00f08947 */ /* 0x004fea000383ffff */
[----:B------:R-:W-:Y:S05]  /*7c00*/  BRA `(.L_x_128) ;  /* 0xffffffac00b07947 */ /* 0x000fea000383ffff */
.L_x_42:
[----:B------:R-:W-:-:S07]  /*7c10*/  MOV R0, UR4 ;  /* 0x0000000400007c02 */ /* 0x000fce0008000f00 */
.L_x_129:
[----:B-1----:R1:W2:Y:S02]  /*7c20*/  SYNCS.PHASECHK.TRANS64.TRYWAIT P0, [R0+URZ], R3 ;  /* 0x00000003000075a7 */ /* 0x0022a400080011ff */
[----:B--2---:R-:W-:Y:S05]  /*7c30*/  @!P0 NANOSLEEP.SYNCS 0x989680 ;  /* 0x009896800000895d */ /* 0x004fea0003900000 */
[----:B------:R-:W2:Y:S02]  /*7c40*/  @!P0 SYNCS.PHASECHK.TRANS64 P0, [R0+URZ], R3 ;  /* 0x00000003000085a7 */ /* 0x000ea400080010ff */
[----:B--2---:R-:W-:Y:S05]  /*7c50*/  @!P0 BRA `(.L_x_129) ;  /* 0xfffffffc00f08947 */ /* 0x004fea000383ffff */
[----:B------:R-:W-:Y:S05]  /*7c60*/  BRA `(.L_x_130) ;  /* 0xffffffac00bc7947 */ /* 0x000fea000383ffff */
.L_x_43:
[----:B------:R-:W-:-:S07]  /*7c70*/  MOV R0, UR4 ;  /* 0x0000000400007c02 */ /* 0x000fce0008000f00 */
.L_x_131:
[----:B-1----:R1:W2:Y:S02]  /*7c80*/  SYNCS.PHASECHK.TRANS64.TRYWAIT P0, [R0+URZ], R3 ;  /* 0x00000003000075a7 */ /* 0x0022a400080011ff */
[----:B--2---:R-:W-:Y:S05]  /*7c90*/  @!P0 NANOSLEEP.SYNCS 0x989680 ;  /* 0x009896800000895d */ /* 0x004fea0003900000 */
[----:B------:R-:W2:Y:S02]  /*7ca0*/  @!P0 SYNCS.PHASECHK.TRANS64 P0, [R0+URZ], R3 ;  /* 0x00000003000085a7 */ /* 0x000ea400080010ff */
[----:B--2---:R-:W-:Y:S05]  /*7cb0*/  @!P0 BRA `(.L_x_131) ;  /* 0xfffffffc00f08947 */ /* 0x004fea000383ffff */
[----:B------:R-:W-:Y:S05]  /*7cc0*/  BRA `(.L_x_132) ;  /* 0xffffffac00c87947 */ /* 0x000fea000383ffff */
.L_x_44:
[----:B------:R-:W-:-:S07]  /*7cd0*/  MOV R0, UR4 ;  /* 0x0000000400007c02 */ /* 0x000fce0008000f00 */
.L_x_133:
[----:B-1----:R1:W2:Y:S02]  /*7ce0*/  SYNCS.PHASECHK.TRANS64.TRYWAIT P0, [R0+URZ], R3 ;  /* 0x00000003000075a7 */ /* 0x0022a400080011ff */
[----:B--2---:R-:W-:Y:S05]  /*7cf0*/  @!P0 NANOSLEEP.SYNCS 0x989680 ;  /* 0x009896800000895d */ /* 0x004fea0003900000 */
[----:B------:R-:W2:Y:S02]  /*7d00*/  @!P0 SYNCS.PHASECHK.TRANS64 P0, [R0+URZ], R3 ;  /* 0x00000003000085a7 */ /* 0x000ea400080010ff */
[----:B--2---:R-:W-:Y:S05]  /*7d10*/  @!P0 BRA `(.L_x_133) ;  /* 0xfffffffc00f08947 */ /* 0x004fea000383ffff */
[----:B------:R-:W-:Y:S05]  /*7d20*/  BRA `(.L_x_134) ;  /* 0xffffffac00d47947 */ /* 0x000fea000383ffff */
.L_x_45:
[----:B------:R-:W-:-:S07]  /*7d30*/  MOV R0, UR4 ;  /* 0x0000000400007c02 */ /* 0x000fce0008000f00 */
.L_x_135:
[----:B-1----:R1:W2:Y:S02]  /*7d40*/  SYNCS.PHASECHK.TRANS64.TRYWAIT P0, [R0+URZ], R3 ;  /* 0x00000003000075a7 */ /* 0x0022a400080011ff */
[----:B--2---:R-:W-:Y:S05]  /*7d50*/  @!P0 NANOSLEEP.SYNCS 0x989680 ;  /* 0x009896800000895d */ /* 0x004fea0003900000 */
[----:B------:R-:W2:Y:S02]  /*7d60*/  @!P0 SYNCS.PHASECHK.TRANS64 P0, [R0+URZ], R3 ;  /* 0x00000003000085a7 */ /* 0x000ea400080010ff */
[----:B--2---:R-:W-:Y:S05]  /*7d70*/  @!P0 BRA `(.L_x_135) ;  /* 0xfffffffc00f08947 */ /* 0x004fea000383ffff */
[----:B------:R-:W-:Y:S05]  /*7d80*/  BRA `(.L_x_136) ;  /* 0xffffffac00e07947 */ /* 0x000fea000383ffff */
.L_x_46:
[----:B------:R-:W-:-:S07]  /*7d90*/  MOV R0, UR4 ;  /* 0x0000000400007c02 */ /* 0x000fce0008000f00 */
.L_x_137:
[----:B-1----:R1:W2:Y:S02]  /*7da0*/  SYNCS.PHASECHK.TRANS64.TRYWAIT P0, [R0+URZ], R3 ;  /* 0x00000003000075a7 */ /* 0x0022a400080011ff */
[----:B--2---:R-:W-:Y:S05]  /*7db0*/  @!P0 NANOSLEEP.SYNCS 0x989680 ;  /* 0x009896800000895d */ /* 0x004fea0003900000 */
[----:B------:R-:W2:Y:S02]  /*7dc0*/  @!P0 SYNCS.PHASECHK.TRANS64 P0, [R0+URZ], R3 ;  /* 0x00000003000085a7 */ /* 0x000ea400080010ff */
[----:B--2---:R-:W-:Y:S05]  /*7dd0*/  @!P0 BRA `(.L_x_137) ;  /* 0xfffffffc00f08947 */ /* 0x004fea000383ffff */
[----:B------:R-:W-:Y:S05]  /*7de0*/  BRA `(.L_x_138) ;  /* 0xffffffac00ec7947 */ /* 0x000fea000383ffff */
.L_x_47:
[----:B------:R-:W-:-:S07]  /*7df0*/  MOV R0, UR4 ;  /* 0x0000000400007c02 */ /* 0x000fce0008000f00 */
.L_x_139:
[----:B-1----:R1:W2:Y:S02]  /*7e00*/  SYNCS.PHASECHK.TRANS64.TRYWAIT P0, [R0+URZ], R3 ;  /* 0x00000003000075a7 */ /* 0x0022a400080011ff */
[----:B--2---:R-:W-:Y:S05]  /*7e10*/  @!P0 NANOSLEEP.SYNCS 0x989680 ;  /* 0x009896800000895d */ /* 0x004fea0003900000 */
[----:B------:R-:W2:Y:S02]  /*7e20*/  @!P0 SYNCS.PHASECHK.TRANS64 P0, [R0+URZ], R3 ;  /* 0x00000003000085a7 */ /* 0x000ea400080010ff */
[----:B--2---:R-:W-:Y:S05]  /*7e30*/  @!P0 BRA `(.L_x_139) ;  /* 0xfffffffc00f08947 */ /* 0x004fea000383ffff */
[----:B------:R-:W-:Y:S05]  /*7e40*/  BRA `(.L_x_140) ;  /* 0xffffffac00f87947 */ /* 0x000fea000383ffff */
.L_x_48:
[----:B------:R-:W-:-:S07]  /*7e50*/  MOV R0, UR4 ;  /* 0x0000000400007c02 */ /* 0x000fce0008000f00 */
.L_x_141:
[----:B-1----:R1:W2:Y:S02]  /*7e60*/  SYNCS.PHASECHK.TRANS64.TRYWAIT P0, [R0+URZ], R3 ;  /* 0x00000003000075a7 */ /* 0x0022a400080011ff */
[----:B--2---:R-:W-:Y:S05]  /*7e70*/  @!P0 NANOSLEEP.SYNCS 0x989680 ;  /* 0x009896800000895d */ /* 0x004fea0003900000 */
[----:B------:R-:W2:Y:S02]  /*7e80*/  @!P0 SYNCS.PHASECHK.TRANS64 P0, [R0+URZ], R3 ;  /* 0x00000003000085a7 */ /* 0x000ea400080010ff */
[----:B--2---:R-:W-:Y:S05]  /*7e90*/  @!P0 BRA `(.L_x_141) ;  /* 0xfffffffc00f08947 */ /* 0x004fea000383ffff */
[----:B------:R-:W-:Y:S05]  /*7ea0*/  BRA `(.L_x_142) ;  /* 0xffffffb000047947 */ /* 0x000fea000383ffff */
.L_x_49:
[----:B------:R-:W-:-:S07]  /*7eb0*/  MOV R0, UR4 ;  /* 0x0000000400007c02 */ /* 0x000fce0008000f00 */
.L_x_143:
[----:B-1----:R1:W2:Y:S02]  /*7ec0*/  SYNCS.PHASECHK.TRANS64.TRYWAIT P0, [R0+URZ], R3 ;  /* 0x00000003000075a7 */ /* 0x0022a400080011ff */
[----:B--2---:R-:W-:Y:S05]  /*7ed0*/  @!P0 NANOSLEEP.SYNCS 0x989680 ;  /* 0x009896800000895d */ /* 0x004fea0003900000 */
[----:B------:R-:W2:Y:S02]  /*7ee0*/  @!P0 SYNCS.PHASECHK.TRANS64 P0, [R0+URZ], R3 ;  /* 0x00000003000085a7 */ /* 0x000ea400080010ff */
[----:B--2---:R-:W-:Y:S05]  /*7ef0*/  @!P0 BRA `(.L_x_143) ;  /* 0xfffffffc00f08947 */ /* 0x004fea000383ffff */
[----:B------:R-:W-:Y:S05]  /*7f00*/  BRA `(.L_x_144) ;  /* 0xffffffb000107947 */ /* 0x000fea000383ffff */
.L_x_50:
[----:B------:R-:W-:-:S07]  /*7f10*/  MOV R0, UR4 ;  /* 0x0000000400007c02 */ /* 0x000fce0008000f00 */
.L_x_145:
[----:B-1----:R1:W2:Y:S02]  /*7f20*/  SYNCS.PHASECHK.TRANS64.TRYWAIT P0, [R0+URZ], R3 ;  /* 0x00000003000075a7 */ /* 0x0022a400080011ff */
[----:B--2---:R-:W-:Y:S05]  /*7f30*/  @!P0 NANOSLEEP.SYNCS 0x989680 ;  /* 0x009896800000895d */ /* 0x004fea0003900000 */
[----:B------:R-:W2:Y:S02]  /*7f40*/  @!P0 SYNCS.PHASECHK.TRANS64 P0, [R0+URZ], R3 ;  /* 0x00000003000085a7 */ /* 0x000ea400080010ff */
[----:B--2---:R-:W-:Y:S05]  /*7f50*/  @!P0 BRA `(.L_x_145) ;  /* 0xfffffffc00f08947 */ /* 0x004fea000383ffff */
[----:B------:R-:W-:Y:S05]  /*7f60*/  BRA `(.L_x_146) ;  /* 0xffffffb0001c7947 */ /* 0x000fea000383ffff */
.L_x_51:
[----:B------:R-:W-:-:S07]  /*7f70*/  MOV R0, UR4 ;  /* 0x0000000400007c02 */ /* 0x000fce0008000f00 */
.L_x_147:
[----:B-1----:R1:W2:Y:S02]  /*7f80*/  SYNCS.PHASECHK.TRANS64.TRYWAIT P0, [R0+URZ], R3 ;  /* 0x00000003000075a7 */ /* 0x0022a400080011ff */
[----:B--2---:R-:W-:Y:S05]  /*7f90*/  @!P0 NANOSLEEP.SYNCS 0x989680 ;  /* 0x009896800000895d */ /* 0x004fea0003900000 */
[----:B------:R-:W2:Y:S02]  /*7fa0*/  @!P0 SYNCS.PHASECHK.TRANS64 P0, [R0+URZ], R3 ;  /* 0x00000003000085a7 */ /* 0x000ea400080010ff */
[----:B--2---:R-:W-:Y:S05]  /*7fb0*/  @!P0 BRA `(.L_x_147) ;  /* 0xfffffffc00f08947 */ /* 0x004fea000383ffff */
[----:B------:R-:W-:Y:S05]  /*7fc0*/  BRA `(.L_x_148) ;  /* 0xffffffb000287947 */ /* 0x000fea000383ffff */
.L_x_54:
[----:B------:R-:W-:-:S07]  /*7fd0*/  MOV R4, UR45 ;  /* 0x0000002d00047c02 */ /* 0x000fce0008000f00 */
.L_x_149:
[----:B--2---:R2:W3:Y:S02]  /*7fe0*/  SYNCS.PHASECHK.TRANS64.TRYWAIT P1, [R4+URZ+0x108], R7 ;  /* 0x00010807040075a7 */ /* 0x0044e400080211ff */
[----:B---3--:R-:W-:Y:S05]  /*7ff0*/  @!P1 NANOSLEEP.SYNCS 0x989680 ;  /* 0x009896800000995d */ /* 0x008fea0003900000 */
[----:B------:R-:W3:Y:S02]  /*8000*/  @!P1 SYNCS.PHASECHK.TRANS64 P1, [R4+URZ+0x108], R7 ;  /* 0x00010807040095a7 */ /* 0x000ee400080210ff */
[----:B---3--:R-:W-:Y:S05]  /*8010*/  @!P1 BRA `(.L_x_149) ;  /* 0xfffffffc00f09947 */ /* 0x008fea000383ffff */
[----:B------:R-:W-:Y:S05]  /*8020*/  BRA `(.L_x_150) ;  /* 0xffffffb0008c7947 */ /* 0x000fea000383ffff */
.L_x_55:
[----:B--2---:R-:W-:-:S07]  /*8030*/  MOV R4, UR45 ;  /* 0x0000002d00047c02 */ /* 0x004fce0008000f00 */
.L_x_151:
[----:B--2---:R2:W3:Y:S02]  /*8040*/  SYNCS.PHASECHK.TRANS64.TRYWAIT P1, [R4+URZ+0x100], R5 ;  /* 0x00010005040075a7 */ /* 0x0044e400080211ff */
[----:B---3--:R-:W-:Y:S05]  /*8050*/  @!P1 NANOSLEEP.SYNCS 0x989680 ;  /* 0x009896800000995d */ /* 0x008fea0003900000 */
[----:B------:R-:W3:Y:S02]  /*8060*/  @!P1 SYNCS.PHASECHK.TRANS64 P1, [R4+URZ+0x100], R5 ;  /* 0x00010005040095a7 */ /* 0x000ee400080210ff */
[----:B---3--:R-:W-:Y:S05]  /*8070*/  @!P1 BRA `(.L_x_151) ;  /* 0xfffffffc00f09947 */ /* 0x008fea000383ffff */
[----:B------:R-:W-:Y:S05]  /*8080*/  BRA `(.L_x_152) ;  /* 0xffffffb000947947 */ /* 0x000fea000383ffff */
.L_x_63:
[----:B------:R-:W-:-:S07]  /*8090*/  MOV R0, UR6 ;  /* 0x0000000600007c02 */ /* 0x000fce0008000f00 */
.L_x_153:
[----:B--2---:R2:W3:Y:S02]  /*80a0*/  SYNCS.PHASECHK.TRANS64.TRYWAIT P0, [R0+URZ+0x100], R5 ;  /* 0x00010005000075a7 */ /* 0x0044e400080011ff */
[----:B---3--:R-:W-:Y:S05]  /*80b0*/  @!P0 NANOSLEEP.SYNCS 0x989680 ;  /* 0x009896800000895d */ /* 0x008fea0003900000 */
[----:B------:R-:W3:Y:S02]  /*80c0*/  @!P0 SYNCS.PHASECHK.TRANS64 P0, [R0+URZ+0x100], R5 ;  /* 0x00010005000085a7 */ /* 0x000ee400080010ff */
[----:B---3--:R-:W-:Y:S05]  /*80d0*/  @!P0 BRA `(.L_x_153) ;  /* 0xfffffffc00f08947 */ /* 0x008fea000383ffff */
[----:B------:R-:W-:Y:S05]  /*80e0*/  BRA `(.L_x_154) ;  /* 0xffffffb800207947 */ /* 0x000fea000383ffff */
.L_x_64:
[----:B------:R-:W-:-:S07]  /*80f0*/  MOV R5, UR8 ;  /* 0x0000000800057c02 */ /* 0x000fce0008000f00 */
.L_x_155:
[----:B--2---:R2:W3:Y:S02]  /*8100*/  SYNCS.PHASECHK.TRANS64.TRYWAIT P0, [R5+URZ+0x120], R0 ;  /* 0x00012000050075a7 */ /* 0x0044e400080011ff */
[----:B---3--:R-:W-:Y:S05]  /*8110*/  @!P0 NANOSLEEP.SYNCS 0x989680 ;  /* 0x009896800000895d */ /* 0x008fea0003900000 */
[----:B------:R-:W3:Y:S02]  /*8120*/  @!P0 SYNCS.PHASECHK.TRANS64 P0, [R5+URZ+0x120], R0 ;  /* 0x00012000050085a7 */ /* 0x000ee400080010ff */
[----:B---3--:R-:W-:Y:S05]  /*8130*/  @!P0 BRA `(.L_x_155) ;  /* 0xfffffffc00f08947 */ /* 0x008fea000383ffff */
[----:B------:R-:W-:Y:S05]  /*8140*/  BRA `(.L_x_156) ;  /* 0xffffffb8003c7947 */ /* 0x000fea000383ffff */
.L_x_67:
[----:B--2---:R-:W-:Y:S07]  /*8150*/  MOV R0, UR7 ;  /* 0x0000000700007c02 */ /* 0x004fee0008000f00 */
.L_x_157:
[----:B--2---:R2:W3:Y:S02]  /*8160*/  SYNCS.PHASECHK.TRANS64.TRYWAIT P0, [R0+URZ], R5 ;  /* 0x00000005000075a7 */ /* 0x0044e400080011ff */
[----:B---3--:R-:W-:Y:S05]  /*8170*/  @!P0 NANOSLEEP.SYNCS 0x989680 ;  /* 0x009896800000895d */ /* 0x008fea0003900000 */
[----:B------:R-:W3:Y:S02]  /*8180*/  @!P0 SYNCS.PHASECHK.TRANS64 P0, [R0+URZ], R5 ;  /* 0x00000005000085a7 */ /* 0x000ee400080010ff */
[----:B---3--:R-:W-:Y:S05]  /*8190*/  @!P0 BRA `(.L_x_157) ;  /* 0xfffffffc00f08947 */ /* 0x008fea000383ffff */
[----:B------:R-:W-:Y:S05]  /*81a0*/  BRA `(.L_x_66) ;  /* 0xffffffb800607947 */ /* 0x000fea000383ffff */
.L_x_70:
[----:B------:R-:W-:-:S07]  /*81b0*/  MOV R0, UR5 ;  /* 0x0000000500007c02 */ /* 0x000fce0008000f00 */
.L_x_158:
[----:B-1----:R1:W2:Y:S02]  /*81c0*/  SYNCS.PHASECHK.TRANS64.TRYWAIT P0, [R0+URZ], R3 ;  /* 0x00000003000075a7 */ /* 0x0022a400080011ff */
[----:B--2---:R-:W-:Y:S05]  /*81d0*/  @!P0 NANOSLEEP.SYNCS 0x989680 ;  /* 0x009896800000895d */ /* 0x004fea0003900000 */
[----:B------:R-:W2:Y:S02]  /*81e0*/  @!P0 SYNCS.PHASECHK.TRANS64 P0, [R0+URZ], R3 ;  /* 0x00000003000085a7 */ /* 0x000ea400080010ff */
[----:B--2---:R-:W-:Y:S05]  /*81f0*/  @!P0 BRA `(.L_x_158) ;  /* 0xfffffffc00f08947 */ /* 0x004fea000383ffff */
[----:B------:R-:W-:Y:S05]  /*8200*/  BRA `(.L_x_159) ;  /* 0xffffffbc00547947 */ /* 0x000fea000383ffff */
.L_x_71:
[----:B------:R-:W-:-:S07]  /*8210*/  MOV R0, UR7 ;  /* 0x0000000700007c02 */ /* 0x000fce0008000f00 */
.L_x_160:
[----:B-1----:R1:W2:Y:S02]  /*8220*/  SYNCS.PHASECHK.TRANS64.TRYWAIT P0, [R0+URZ], R3 ;  /* 0x00000003000075a7 */ /* 0x0022a400080011ff */
[----:B--2---:R-:W-:Y:S05]  /*8230*/  @!P0 NANOSLEEP.SYNCS 0x989680 ;  /* 0x009896800000895d */ /* 0x004fea0003900000 */
[----:B------:R-:W2:Y:S02]  /*8240*/  @!P0 SYNCS.PHASECHK.TRANS64 P0, [R0+URZ], R3 ;  /* 0x00000003000085a7 */ /* 0x000ea400080010ff */
[----:B--2---:R-:W-:Y:S05]  /*8250*/  @!P0 BRA `(.L_x_160) ;  /* 0xfffffffc00f08947 */ /* 0x004fea000383ffff */
[----:B------:R-:W-:Y:S05]  /*8260*/  BRA `(.L_x_161) ;  /* 0xffffffbc00607947 */ /* 0x000fea000383ffff */
.L_x_76:
[----:B------:R-:W-:Y:S07]  /*8270*/  MOV R0, UR15 ;  /* 0x0000000f00007c02 */ /* 0x000fee0008000f00 */
.L_x_162:
[----:B--2---:R2:W3:Y:S02]  /*8280*/  SYNCS.PHASECHK.TRANS64.TRYWAIT P0, [R0+URZ+0x100], R3 ;  /* 0x00010003000075a7 */ /* 0x0044e400080011ff */
[----:B---3--:R-:W-:Y:S05]  /*8290*/  @!P0 NANOSLEEP.SYNCS 0x989680 ;  /* 0x009896800000895d */ /* 0x008fea0003900000 */
[----:B------:R-:W3:Y:S02]  /*82a0*/  @!P0 SYNCS.PHASECHK.TRANS64 P0, [R0+URZ+0x100], R3 ;  /* 0x00010003000085a7 */ /* 0x000ee400080010ff */
[----:B---3--:R-:W-:Y:S05]  /*82b0*/  @!P0 BRA `(.L_x_162) ;  /* 0xfffffffc00f08947 */ /* 0x008fea000383ffff */
[----:B------:R-:W-:Y:S05]  /*82c0*/  BRA `(.L_x_163) ;  /* 0xffffffc000787947 */ /* 0x000fea000383ffff */
.L_x_79:
[----:B------:R-:W-:Y:S07]  /*82d0*/  MOV R0, UR15 ;  /* 0x0000000f00007c02 */ /* 0x000fee0008000f00 */
.L_x_164:
[----:B--2---:R2:W3:Y:S02]  /*82e0*/  SYNCS.PHASECHK.TRANS64.TRYWAIT P0, [R0+URZ+0xf8], R3 ;  /* 0x0000f803000075a7 */ /* 0x0044e400080011ff */
[----:B---3--:R-:W-:Y:S05]  /*82f0*/  @!P0 NANOSLEEP.SYNCS 0x989680 ;  /* 0x009896800000895d */ /* 0x008fea0003900000 */
[----:B------:R-:W3:Y:S02]  /*8300*/  @!P0 SYNCS.PHASECHK.TRANS64 P0, [R0+URZ+0xf8], R3 ;  /* 0x0000f803000085a7 */ /* 0x000ee400080010ff */
[----:B---3--:R-:W-:Y:S05]  /*8310*/  @!P0 BRA `(.L_x_164) ;  /* 0xfffffffc00f08947 */ /* 0x008fea000383ffff */
[----:B------:R-:W-:Y:S05]  /*8320*/  BRA `(.L_x_78) ;  /* 0xffffffc400507947 */ /* 0x000fea000383ffff */
.L_x_82:
[----:B------:R-:W-:Y:S07]  /*8330*/  MOV R3, UR19 ;  /* 0x0000001300037c02 */ /* 0x000fee0008000f00 */
.L_x_165:
[----:B-1----:R1:W2:Y:S02]  /*8340*/  SYNCS.PHASECHK.TRANS64.TRYWAIT P0, [R3+URZ+0xd8], R0 ;  /* 0x0000d800030075a7 */ /* 0x0022a400080011ff */
[----:B--2---:R-:W-:Y:S05]  /*8350*/  @!P0 NANOSLEEP.SYNCS 0x989680 ;  /* 0x009896800000895d */ /* 0x004fea0003900000 */
[----:B------:R-:W2:Y:S02]  /*8360*/  @!P0 SYNCS.PHASECHK.TRANS64 P0, [R3+URZ+0xd8], R0 ;  /* 0x0000d800030085a7 */ /* 0x000ea400080010ff */
[----:B--2---:R-:W-:Y:S05]  /*8370*/  @!P0 BRA `(.L_x_165) ;  /* 0xfffffffc00f08947 */ /* 0x004fea000383ffff */
[----:B------:R-:W-:Y:S05]  /*8380*/  BRA `(.L_x_166) ;  /* 0xffffffc8000c7947 */ /* 0x000fea000383ffff */
.L_x_83:
[----:B------:R-:W-:Y:S07]  /*8390*/  MOV R3, UR17 ;  /* 0x0000001100037c02 */ /* 0x000fee0008000f00 */
.L_x_167:
[----:B-1----:R1:W2:Y:S02]  /*83a0*/  SYNCS.PHASECHK.TRANS64.TRYWAIT P0, [R3+URZ+0xd8], R12 ;  /* 0x0000d80c030075a7 */ /* 0x0022a400080011ff */
[----:B--2---:R-:W-:Y:S05]  /*83b0*/  @!P0 NANOSLEEP.SYNCS 0x989680 ;  /* 0x009896800000895d */ /* 0x004fea0003900000 */
[----:B------:R-:W2:Y:S02]  /*83c0*/  @!P0 SYNCS.PHASECHK.TRANS64 P0, [R3+URZ+0xd8], R12 ;  /* 0x0000d80c030085a7 */ /* 0x000ea400080010ff */
[----:B--2---:R-:W-:Y:S05]  /*83d0*/  @!P0 BRA `(.L_x_167) ;  /* 0xfffffffc00f08947 */ /* 0x004fea000383ffff */
[----:B------:R-:W-:Y:S05]  /*83e0*/  BRA `(.L_x_168) ;  /* 0xffffffc800a87947 */ /* 0x000fea000383ffff */
.L_x_85:
[----:B------:R-:W-:-:S07]  /*83f0*/  MOV R0, UR4 ;  /* 0x0000000400007c02 */ /* 0x000fce0008000f00 */
.L_x_169:
[----:B-1----:R1:W3:Y:S02]  /*8400*/  SYNCS.PHASECHK.TRANS64.TRYWAIT P0, [R0+URZ], R3 ;  /* 0x00000003000075a7 */ /* 0x0022e400080011ff */
[----:B---3--:R-:W-:Y:S05]  /*8410*/  @!P0 NANOSLEEP.SYNCS 0x989680 ;  /* 0x009896800000895d */ /* 0x008fea0003900000 */
[----:B------:R-:W3:Y:S02]  /*8420*/  @!P0 SYNCS.PHASECHK.TRANS64 P0, [R0+URZ], R3 ;  /* 0x00000003000085a7 */ /* 0x000ee400080010ff */
[----:B---3--:R-:W-:Y:S05]  /*8430*/  @!P0 BRA `(.L_x_169) ;  /* 0xfffffffc00f08947 */ /* 0x008fea000383ffff */
[----:B------:R-:W-:Y:S05]  /*8440*/  BRA `(.L_x_170) ;  /* 0xffffffcc00207947 */ /* 0x000fea000383ffff */
.L_x_86:
[----:B------:R-:W-:-:S07]  /*8450*/  MOV R0, UR4 ;  /* 0x0000000400007c02 */ /* 0x000fce0008000f00 */
.L_x_171:
[----:B-1----:R1:W3:Y:S02]  /*8460*/  SYNCS.PHASECHK.TRANS64.TRYWAIT P0, [R0+URZ], R3 ;  /* 0x00000003000075a7 */ /* 0x0022e400080011ff */
[----:B---3--:R-:W-:Y:S05]  /*8470*/  @!P0 NANOSLEEP.SYNCS 0x989680 ;  /* 0x009896800000895d */ /* 0x008fea0003900000 */
[----:B------:R-:W3:Y:S02]  /*8480*/  @!P0 SYNCS.PHASECHK.TRANS64 P0, [R0+URZ], R3 ;  /* 0x00000003000085a7 */ /* 0x000ee400080010ff */
[----:B---3--:R-:W-:Y:S05]  /*8490*/  @!P0 BRA `(.L_x_171) ;  /* 0xfffffffc00f08947 */ /* 0x008fea000383ffff */
[----:B------:R-:W-:Y:S05]  /*84a0*/  BRA `(.L_x_172) ;  /* 0xffffffcc002c7947 */ /* 0x000fea000383ffff */
.L_x_88:
[----:B------:R-:W-:Y:S07]  /*84b0*/  MOV R0, UR50 ;  /* 0x0000003200007c02 */ /* 0x000fee0008000f00 */
.L_x_173:
[----:B--2---:R2:W3:Y:S02]  /*84c0*/  SYNCS.PHASECHK.TRANS64.TRYWAIT P0, [R0+URZ+0x100], R3 ;  /* 0x00010003000075a7 */ /* 0x0044e400080011ff */
[----:B---3--:R-:W-:Y:S05]  /*84d0*/  @!P0 NANOSLEEP.SYNCS 0x989680 ;  /* 0x009896800000895d */ /* 0x008fea0003900000 */
[----:B------:R-:W3:Y:S02]  /*84e0*/  @!P0 SYNCS.PHASECHK.TRANS64 P0, [R0+URZ+0x100], R3 ;  /* 0x00010003000085a7 */ /* 0x000ee400080010ff */
[----:B---3--:R-:W-:Y:S05]  /*84f0*/  @!P0 BRA `(.L_x_173) ;  /* 0xfffffffc00f08947 */ /* 0x008fea000383ffff */
[----:B------:R-:W-:Y:S05]  /*8500*/  BRA `(.L_x_174) ;  /* 0xffffffd000247947 */ /* 0x000fea000383ffff */
.L_x_98:
[----:B-1----:R1:W3:Y:S02]  /*8510*/  SYNCS.PHASECHK.TRANS64.TRYWAIT P1, [R0+URZ+0xc0], R3 ;  /* 0x0000c003000075a7 */ /* 0x0022e400080211ff */
[----:B---3--:R-:W-:Y:S05]  /*8520*/  @!P1 NANOSLEEP.SYNCS 0x989680 ;  /* 0x009896800000995d */ /* 0x008fea0003900000 */
[----:B------:R-:W3:Y:S02]  /*8530*/  @!P1 SYNCS.PHASECHK.TRANS64 P1, [R0+URZ+0xc0], R3 ;  /* 0x0000c003000095a7 */ /* 0x000ee400080210ff */
[----:B---3--:R-:W-:Y:S05]  /*8540*/  @!P1 BRA `(.L_x_98) ;  /* 0xfffffffc00f09947 */ /* 0x008fea000383ffff */
[----:B------:R-:W-:Y:S05]  /*8550*/  BRA `(.L_x_97) ;  /* 0xffffffdc00507947 */ /* 0x000fea000383ffff */
.L_x_100:
[----:B---3--:R3:W4:Y:S02]  /*8560*/  SYNCS.PHASECHK.TRANS64.TRYWAIT P0, [R91+URZ+0x110], R2 ;  /* 0x000110025b0075a7 */ /* 0x00872400080011ff */
[----:B----4-:R-:W-:Y:S05]  /*8570*/  @!P0 NANOSLEEP.SYNCS 0x989680 ;  /* 0x009896800000895d */ /* 0x010fea0003900000 */
[----:B------:R-:W4:Y:S02]  /*8580*/  @!P0 SYNCS.PHASECHK.TRANS64 P0, [R91+URZ+0x110], R2 ;  /* 0x000110025b0085a7 */ /* 0x000f2400080010ff */
[----:B----4-:R-:W-:Y:S05]  /*8590*/  @!P0 BRA `(.L_x_100) ;  /* 0xfffffffc00f08947 */ /* 0x010fea000383ffff */
[----:B------:R-:W-:Y:S05]  /*85a0*/  BRA `(.L_x_99) ;  /* 0xffffffdc00c87947 */ /* 0x000fea000383ffff */
.L_x_111:
[----:B-1----:R1:W2:Y:S02]  /*85b0*/  SYNCS.PHASECHK.TRANS64.TRYWAIT P0, [R3+URZ+0xc0], R42 ;  /* 0x0000c02a030075a7 */ /* 0x0022a400080011ff */
[----:B--2---:R-:W-:Y:S05]  /*85c0*/  @!P0 NANOSLEEP.SYNCS 0x989680 ;  /* 0x009896800000895d */ /* 0x004fea0003900000 */
[----:B------:R-:W2:Y:S02]  /*85d0*/  @!P0 SYNCS.PHASECHK.TRANS64 P0, [R3+URZ+0xc0], R42 ;  /* 0x0000c02a030085a7 */ /* 0x000ea400080010ff */
[----:B--2---:R-:W-:Y:S05]  /*85e0*/  @!P0 BRA `(.L_x_111) ;  /* 0xfffffffc00f08947 */ /* 0x004fea000383ffff */
[----:B------:R-:W-:Y:S05]  /*85f0*/  BRA `(.L_x_110) ;  /* 0xffffffe800187947 */ /* 0x000fea000383ffff */
        .weak           $__internal_0_$__cuda_sm10x_tcgen05_guardrail_trap_col_being_dealloced_not_returned_by_alloc
        .type           $__internal_0_$__cuda_sm10x_tcgen05_guardrail_trap_col_being_dealloced_not_returned_by_alloc,@function
        .size           $__internal_0_$__cuda_sm10x_tcgen05_guardrail_trap_col_being_dealloced_not_returned_by_alloc,($__internal_1_$__cuda_sm10x_tcgen05_guardrail_trap_phase_invalid_during_alloc - $__internal_0_$__cuda_sm10x_tcgen05_guardrail_trap_col_being_dealloced_not_returned_by_alloc)
$__internal_0_$__cuda_sm10x_tcgen05_guardrail_trap_col_being_dealloced_not_returned_by_alloc:
[----:B------:R-:W-:Y:S05]  /*8600*/  BPT.TRAP 0x1 ;  /* 0x000000040000795c */ /* 0x000fea0000300000 */
[----:B------:R-:W-:-:S04]  /*8610*/  HFMA2 R3, -RZ, RZ, 0, 0 ;  /* 0x00000000ff037431 */ /* 0x000fc800000001ff */
[----:B------:R-:W-:Y:S05]  /*8620*/  RET.REL.NODEC R2 `(_ZN7cutlass13device_kernelINS_4conv6kernel13ConvUniversalINS1_16ConvProblemShapeILNS1_8OperatorE1ELi2EEENS1_10collective14CollectiveConvINS1_47MainloopSm100TmaUmmaWarpSpecializedImplicitGemmILS5_1ELi12ELi2ELi1ELi2EN4cute5tupleIJNSA_1CILi2EEENSC_ILi1EEESE_EEEEENSB_IJNSC_ILi64EEESH_NSB_IJNSC_ILi32EEEEEEEEENS_10tfloat32_tESL_NSA_8TiledMMAINSA_8MMA_AtomIJNSA_17SM100_MMA_TF32_SSISL_SL_fLi64ELi64ELNSA_4UMMA5MajorE0ELSQ_1ELNSP_7ScaleInE0ELSR_0EEEEEENSA_6LayoutINSB_IJSE_SE_SE_EEENSB_IJNSC_ILi0EEESW_SW_EEEEENSB_IJNSA_10UnderscoreESZ_SZ_EEEEENS7_6detail27Sm100ImplicitGemmTileTraitsINSA_20SM90_TMA_LOAD_IM2COLENSA_14ComposedLayoutINSA_7SwizzleILi3ELi4ELi3EEENSA_18smem_ptr_flag_bitsILi32EEENSU_INSB_IJNSC_ILi8EEESI_EEENSB_IJSI_SE_EEEEEEEvEENS13_INSA_23SM90_TMA_LOAD_MULTICASTENS15_INS16_ILi2ELi5ELi2EEES19_NSU_INSB_IJSI_NSC_ILi4EEEEEENSB_IJSE_SI_EEEEEEEvEEEENS_8epilogue10collective18CollectiveEpilogueINS1P_23Sm100TmaWarpSpecializedILi3ELi2ELi16ELb1ELb0EEEJSK_NSB_IJNSU_ISH_SE_EENSU_ISI_SE_EEEEESL_NSB_IJNSB_IJlllEEESE_SW_EEESL_S1Y_NS1P_6fusion15FusionCallbacksIS1T_NS1Z_17LinearCombinationISL_fSL_fLNS_15FloatRoundStyleE2EEESK_S1W_JEEENSA_5SM1004TMEM4LOAD26SM100_TMEM_LOAD_16dp128b8xES14_S1E_NSA_17SM75_U32x4_LDSM_NENSA_21SM90_TMA_STORE_IM2COLES1E_NSA_17SM90_U32x4_STSM_NENSA_39AutoVectorizingCopyWithAssumedAlignmentILi128EEEEEEvvEEEEvNT_6ParamsE) ;  /* 0xffffff7802747950 */ /* 0x000fea0003c3ffff */
        .weak           $__internal_1_$__cuda_sm10x_tcgen05_guardrail_trap_phase_invalid_during_alloc
        .type           $__internal_1_$__cuda_sm10x_tcgen05_guardrail_trap_phase_invalid_during_alloc,@function
        .size           $__internal_1_$__cuda_sm10x_tcgen05_guardrail_trap_phase_invalid_during_alloc,($__internal_2_$__cuda_sm10x_tcgen05_guardrail_trap_unallocated_columns_being_dealloced - $__internal_1_$__cuda_sm10x_tcgen05_guardrail_trap_phase_invalid_during_alloc)
$__internal_1_$__cuda_sm10x_tcgen05_guardrail_trap_phase_invalid_during_alloc:
[----:B------:R-:W-:Y:S05]  /*8630*/  BPT.TRAP 0x1 ;  /* 0x000000040000795c */ /* 0x000fea0000300000 */
[----:B------:R-:W-:-:S04]  /*8640*/  MOV R3, 0x0 ;  /* 0x0000000000037802 */ /* 0x000fc80000000f00 */
[----:B------:R-:W-:Y:S05]  /*8650*/  RET.REL.NODEC R2 `(_ZN7cutlass13device_kernelINS_4conv6kernel13ConvUniversalINS1_16ConvProblemShapeILNS1_8OperatorE1ELi2EEENS1_10collective14CollectiveConvINS1_47MainloopSm100TmaUmmaWarpSpecializedImplicitGemmILS5_1ELi12ELi2ELi1ELi2EN4cute5tupleIJNSA_1CILi2EEENSC_ILi1EEESE_EEEEENSB_IJNSC_ILi64EEESH_NSB_IJNSC_ILi32EEEEEEEEENS_10tfloat32_tESL_NSA_8TiledMMAINSA_8MMA_AtomIJNSA_17SM100_MMA_TF32_SSISL_SL_fLi64ELi64ELNSA_4UMMA5MajorE0ELSQ_1ELNSP_7ScaleInE0ELSR_0EEEEEENSA_6LayoutINSB_IJSE_SE_SE_EEENSB_IJNSC_ILi0EEESW_SW_EEEEENSB_IJNSA_10UnderscoreESZ_SZ_EEEEENS7_6detail27Sm100ImplicitGemmTileTraitsINSA_20SM90_TMA_LOAD_IM2COLENSA_14ComposedLayoutINSA_7SwizzleILi3ELi4ELi3EEENSA_18smem_ptr_flag_bitsILi32EEENSU_INSB_IJNSC_ILi8EEESI_EEENSB_IJSI_SE_EEEEEEEvEENS13_INSA_23SM90_TMA_LOAD_MULTICASTENS15_INS16_ILi2ELi5ELi2EEES19_NSU_INSB_IJSI_NSC_ILi4EEEEEENSB_IJSE_SI_EEEEEEEvEEEENS_8epilogue10collective18CollectiveEpilogueINS1P_23Sm100TmaWarpSpecializedILi3ELi2ELi16ELb1ELb0EEEJSK_NSB_IJNSU_ISH_SE_EENSU_ISI_SE_EEEEESL_NSB_IJNSB_IJlllEEESE_SW_EEESL_S1Y_NS1P_6fusion15FusionCallbacksIS1T_NS1Z_17LinearCombinationISL_fSL_fLNS_15FloatRoundStyleE2EEESK_S1W_JEEENSA_5SM1004TMEM4LOAD26SM100_TMEM_LOAD_16dp128b8xES14_S1E_NSA_17SM75_U32x4_LDSM_NENSA_21SM90_TMA_STORE_IM2COLES1E_NSA_17SM90_U32x4_STSM_NENSA_39AutoVectorizingCopyWithAssumedAlignmentILi128EEEEEEvvEEEEvNT_6ParamsE) ;  /* 0xffffff7802687950 */ /* 0x000fea0003c3ffff */
        .weak           $__internal_2_$__cuda_sm10x_tcgen05_guardrail_trap_unallocated_columns_being_dealloced
        .type           $__internal_2_$__cuda_sm10x_tcgen05_guardrail_trap_unallocated_columns_being_dealloced,@function
        .size           $__internal_2_$__cuda_sm10x_tcgen05_guardrail_trap_unallocated_columns_being_dealloced,(.L_x_176 - $__internal_2_$__cuda_sm10x_tcgen05_guardrail_trap_unallocated_columns_being_dealloced)
$__internal_2_$__cuda_sm10x_tcgen05_guardrail_trap_unallocated_columns_being_dealloced:
[----:B------:R-:W-:Y:S05]  /*8660*/  BPT.TRAP 0x1 ;  /* 0x000000040000795c */ /* 0x000fea0000300000 */
[----:B------:R-:W-:-:S04]  /*8670*/  HFMA2 R3, -RZ, RZ, 0, 0 ;  /* 0x00000000ff037431 */ /* 0x000fc800000001ff */
[----:B------:R-:W-:Y:S05]  /*8680*/  RET.REL.NODEC R2 `(_ZN7cutlass13device_kernelINS_4conv6kernel13ConvUniversalINS1_16ConvProblemShapeILNS1_8OperatorE1ELi2EEENS1_10collective14CollectiveConvINS1_47MainloopSm100TmaUmmaWarpSpecializedImplicitGemmILS5_1ELi12ELi2ELi1ELi2EN4cute5tupleIJNSA_1CILi2EEENSC_ILi1EEESE_EEEEENSB_IJNSC_ILi64EEESH_NSB_IJNSC_ILi32EEEEEEEEENS_10tfloat32_tESL_NSA_8TiledMMAINSA_8MMA_AtomIJNSA_17SM100_MMA_TF32_SSISL_SL_fLi64ELi64ELNSA_4UMMA5MajorE0ELSQ_1ELNSP_7ScaleInE0ELSR_0EEEEEENSA_6LayoutINSB_IJSE_SE_SE_EEENSB_IJNSC_ILi0EEESW_SW_EEEEENSB_IJNSA_10UnderscoreESZ_SZ_EEEEENS7_6detail27Sm100ImplicitGemmTileTraitsINSA_20SM90_TMA_LOAD_IM2COLENSA_14ComposedLayoutINSA_7SwizzleILi3ELi4ELi3EEENSA_18smem_ptr_flag_bitsILi32EEENSU_INSB_IJNSC_ILi8EEESI_EEENSB_IJSI_SE_EEEEEEEvEENS13_INSA_23SM90_TMA_LOAD_MULTICASTENS15_INS16_ILi2ELi5ELi2EEES19_NSU_INSB_IJSI_NSC_ILi4EEEEEENSB_IJSE_SI_EEEEEEEvEEEENS_8epilogue10collective18CollectiveEpilogueINS1P_23Sm100TmaWarpSpecializedILi3ELi2ELi16ELb1ELb0EEEJSK_NSB_IJNSU_ISH_SE_EENSU_ISI_SE_EEEEESL_NSB_IJNSB_IJlllEEESE_SW_EEESL_S1Y_NS1P_6fusion15FusionCallbacksIS1T_NS1Z_17LinearCombinationISL_fSL_fLNS_15FloatRoundStyleE2EEESK_S1W_JEEENSA_5SM1004TMEM4LOAD26SM100_TMEM_LOAD_16dp128b8xES14_S1E_NSA_17SM75_U32x4_LDSM_NENSA_21SM90_TMA_STORE_IM2COLES1E_NSA_17SM90_U32x4_STSM_NENSA_39AutoVectorizingCopyWithAssumedAlignmentILi128EEEEEEvvEEEEvNT_6ParamsE) ;  /* 0xffffff78025c7950 */ /* 0x000fea0003c3ffff */
.L_x_175:
[----:B------:R-:W-:-:S00]  /*8690*/  BRA `(.L_x_175) ;  /* 0xfffffffc00fc7947 */ /* 0x000fc0000383ffff */
[----:B------:R-:W-:-:S00]  /*86a0*/  NOP ;  /* 0x0000000000007918 */ /* 0x000fc00000000000 */
        /* <DEDUP_REMOVED lines=13> */
.L_x_176:


//--------------------- .nv.global.init           --------------------------
	.section	.nv.global.init,"aw",@progbits
.nv.global.init:
	.type		$str$29,@object
	.size		$str$29,($str$30 - $str$29)
$str$29:
        /*0000*/ 	.byte	0x28, 0x61, 0x64, 0x64, 0x72, 0x65, 0x73, 0x73, 0x20, 0x26, 0x20, 0x6d, 0x61, 0x73, 0x6b, 0x29
        /*0010*/ 	.byte	0x20, 0x3d, 0x3d, 0x20, 0x30, 0x00
	.type		$str$30,@object
	.size		$str$30,($str$28 - $str$30)
$str$30:
        /*0016*/ 	.byte	0x2f, 0x74, 0x6d, 0x70, 0x2f, 0x63, 0x75, 0x74, 0x6c, 0x61, 0x73, 0x73, 0x5f, 0x73, 0x77, 0x65
        /*0026*/ 	.byte	0x65, 0x70, 0x5f, 0x73, 0x72, 0x63, 0x2f, 0x69, 0x6e, 0x63, 0x6c, 0x75, 0x64, 0x65, 0x2f, 0x63
        /*0036*/ 	.byte	0x75, 0x74, 0x65, 0x2f, 0x70, 0x6f, 0x69, 0x6e, 0x74, 0x65, 0x72, 0x5f, 0x66, 0x6c, 0x61, 0x67
        /*0046*/ 	.byte	0x67, 0x65, 0x64, 0x2e, 0x68, 0x70, 0x70, 0x00
	.type		$str$28,@object
	.size		$str$28,($str$27 - $str$28)
$str$28:
        /*004e*/ 	.byte	0x2f, 0x74, 0x6d, 0x70, 0x2f, 0x63, 0x75, 0x74, 0x6c, 0x61, 0x73, 0x73, 0x5f, 0x73, 0x77, 0x65
        /*005e*/ 	.byte	0x65, 0x70, 0x5f, 0x73, 0x72, 0x63, 0x2f, 0x69, 0x6e, 0x63, 0x6c, 0x75, 0x64, 0x65, 0x2f, 0x63
        /*006e*/ 	.byte	0x75, 0x74, 0x65, 0x2f, 0x61, 0x74, 0x6f, 0x6d, 0x2f, 0x63, 0x6f, 0x70, 0x79, 0x5f, 0x74, 0x72
        /*007e*/ 	.byte	0x61, 0x69, 0x74, 0x73, 0x5f, 0x73, 0x6d, 0x31, 0x30, 0x30, 0x2e, 0x68, 0x70, 0x70, 0x00
	.type		$str$27,@object
	.size		$str$27,(__unnamed_1 - $str$27)
$str$27:
        /*008d*/ 	.byte	0x28, 0x28, 0x75, 0x69, 0x6e, 0x74, 0x33, 0x32, 0x5f, 0x74, 0x28, 0x74, 0x68, 0x72, 0x65, 0x61
        /*009d*/ 	.byte	0x64, 0x49, 0x64, 0x78, 0x2e, 0x78, 0x29, 0x20, 0x2f, 0x20, 0x33, 0x32, 0x29, 0x20, 0x25, 0x20
        /*00ad*/ 	.byte	0x34, 0x29, 0x20, 0x3d, 0x3d, 0x20, 0x28, 0x28, 0x28, 0x74, 0x6d, 0x65, 0x6d, 0x5f, 0x61, 0x64
        /*00bd*/ 	.byte	0x64, 0x72, 0x20, 0x3e, 0x3e, 0x20, 0x31, 0x36, 0x29, 0x20, 0x2f, 0x20, 0x33, 0x32, 0x29, 0x20
        /*00cd*/ 	.byte	0x25, 0x20, 0x34, 0x29, 0x00
	.type		__unnamed_1,@object
	.size		__unnamed_1,(__unnamed_2 - __unnamed_1)
__unnamed_1:
        /*00d2*/ 	.byte	0x61, 0x75, 0x74, 0x6f, 0x20, 0x63, 0x75, 0x74, 0x65, 0x3a, 0x3a, 0x61, 0x73, 0x5f, 0x70, 0x6f
        /* <DEDUP_REMOVED lines=24> */
        /*0262*/ 	.byte	0x30, 0x34, 0x38, 0x3e, 0x3e, 0x3e, 0x3e, 0x5d, 0x00
	.type		__unnamed_2,@object
	.size		__unnamed_2,(.L_2 - __unnamed_2)
__unnamed_2:
        /* <DEDUP_REMOVED lines=45> */
        /*053b*/ 	.byte	0x3e, 0x3e, 0x3e, 0x5d, 0x00
.L_2:


//--------------------- .nv.shared._ZN7cutlass13device_kernelINS_4conv6kernel13ConvUniversalINS1_16ConvProblemShapeILNS1_8OperatorE1ELi2EEENS1_10collective14CollectiveConvINS1_47MainloopSm100TmaUmmaWarpSpecializedImplicitGemmILS5_1ELi12ELi2ELi1ELi2EN4cute5tupleIJNSA_1CILi2EEENSC_ILi1EEESE_EEEEENSB_IJNSC_ILi64EEESH_NSB_IJNSC_ILi32EEEEEEEEENS_10tfloat32_tESL_NSA_8TiledMMAINSA_8MMA_AtomIJNSA_17SM100_MMA_TF32_SSISL_SL_fLi64ELi64ELNSA_4UMMA5MajorE0ELSQ_1ELNSP_7ScaleInE0ELSR_0EEEEEENSA_6LayoutINSB_IJSE_SE_SE_EEENSB_IJNSC_ILi0EEESW_SW_EEEEENSB_IJNSA_10UnderscoreESZ_SZ_EEEEENS7_6detail27Sm100ImplicitGemmTileTraitsINSA_20SM90_TMA_LOAD_IM2COLENSA_14ComposedLayoutINSA_7SwizzleILi3ELi4ELi3EEENSA_18smem_ptr_flag_bitsILi32EEENSU_INSB_IJNSC_ILi8EEESI_EEENSB_IJSI_SE_EEEEEEEvEENS13_INSA_23SM90_TMA_LOAD_MULTICASTENS15_INS16_ILi2ELi5ELi2EEES19_NSU_INSB_IJSI_NSC_ILi4EEEEEENSB_IJSE_SI_EEEEEEEvEEEENS_8epilogue10collective18CollectiveEpilogueINS1P_23Sm100TmaWarpSpecializedILi3ELi2ELi16ELb1ELb0EEEJSK_NSB_IJNSU_ISH_SE_EENSU_ISI_SE_EEEEESL_NSB_IJNSB_IJlllEEESE_SW_EEESL_S1Y_NS1P_6fusion15FusionCallbacksIS1T_NS1Z_17LinearCombinationISL_fSL_fLNS_15FloatRoundStyleE2EEESK_S1W_JEEENSA_5SM1004TMEM4LOAD26SM100_TMEM_LOAD_16dp128b8xES14_S1E_NSA_17SM75_U32x4_LDSM_NENSA_21SM90_TMA_STORE_IM2COLES1E_NSA_17SM90_U32x4_STSM_NENSA_39AutoVectorizingCopyWithAssumedAlignmentILi128EEEEEEvvEEEEvNT_6ParamsE --------------------------
	.section	.nv.shared._ZN7cutlass13device_kernelINS_4conv6kernel13ConvUniversalINS1_16ConvProblemShapeILNS1_8OperatorE1ELi2EEENS1_10collective14CollectiveConvINS1_47MainloopSm100TmaUmmaWarpSpecializedImplicitGemmILS5_1ELi12ELi2ELi1ELi2EN4cute5tupleIJNSA_1CILi2EEENSC_ILi1EEESE_EEEEENSB_IJNSC_ILi64EEESH_NSB_IJNSC_ILi32EEEEEEEEENS_10tfloat32_tESL_NSA_8TiledMMAINSA_8MMA_AtomIJNSA_17SM100_MMA_TF32_SSISL_SL_fLi64ELi64ELNSA_4UMMA5MajorE0ELSQ_1ELNSP_7ScaleInE0ELSR_0EEEEEENSA_6LayoutINSB_IJSE_SE_SE_EEENSB_IJNSC_ILi0EEESW_SW_EEEEENSB_IJNSA_10UnderscoreESZ_SZ_EEEEENS7_6detail27Sm100ImplicitGemmTileTraitsINSA_20SM90_TMA_LOAD_IM2COLENSA_14ComposedLayoutINSA_7SwizzleILi3ELi4ELi3EEENSA_18smem_ptr_flag_bitsILi32EEENSU_INSB_IJNSC_ILi8EEESI_EEENSB_IJSI_SE_EEEEEEEvEENS13_INSA_23SM90_TMA_LOAD_MULTICASTENS15_INS16_ILi2ELi5ELi2EEES19_NSU_INSB_IJSI_NSC_ILi4EEEEEENSB_IJSE_SI_EEEEEEEvEEEENS_8epilogue10collective18CollectiveEpilogueINS1P_23Sm100TmaWarpSpecializedILi3ELi2ELi16ELb1ELb0EEEJSK_NSB_IJNSU_ISH_SE_EENSU_ISI_SE_EEEEESL_NSB_IJNSB_IJlllEEESE_SW_EEESL_S1Y_NS1P_6fusion15FusionCallbacksIS1T_NS1Z_17LinearCombinationISL_fSL_fLNS_15FloatRoundStyleE2EEESK_S1W_JEEENSA_5SM1004TMEM4LOAD26SM100_TMEM_LOAD_16dp128b8xES14_S1E_NSA_17SM75_U32x4_LDSM_NENSA_21SM90_TMA_STORE_IM2COLES1E_NSA_17SM90_U32x4_STSM_NENSA_39AutoVectorizingCopyWithAssumedAlignmentILi128EEEEEEvvEEEEvNT_6ParamsE,"aw",@nobits
	.sectionflags	@""
	.align	16
	.zero		1024


//--------------------- .nv.shared.reserved.0     --------------------------
	.section	.nv.shared.reserved.0,"aw",@nobits
	.weak		__nv_reservedSMEM_offset_0_alias
	.size		__nv_reservedSMEM_offset_0_alias, 0, 64
	.other		__nv_reservedSMEM_offset_0_alias,@"STO_CUDA_RESERVED_SHARED STV_DEFAULT"
__nv_reservedSMEM_offset_0_alias:
	.zero		0
.nv.shared.reserved.0:
	.zero		64
	.weak		__nv_reservedSMEM_tcgen05_partition
	.type		__nv_reservedSMEM_tcgen05_partition,@object
	.size		__nv_reservedSMEM_tcgen05_partition,(.L_0 - __nv_reservedSMEM_tcgen05_partition)
__nv_reservedSMEM_tcgen05_partition:
	.zero		32
.L_0:


//--------------------- .nv.global                --------------------------
	.section	.nv.global,"aw",@nobits
.nv.global:
	.type		_ZN39_INTERNAL_28cd8348_4_k_cu_1c537fe3_29354cute1_E,@object
	.size		_ZN39_INTERNAL_28cd8348_4_k_cu_1c537fe3_29354cute1_E,(_ZN39_INTERNAL_28cd8348_4_k_cu_1c537fe3_29354cuda3std3__45__cpo6cbeginE - _ZN39_INTERNAL_28cd8348_4_k_cu_1c537fe3_29354cute1_E)
_ZN39_INTERNAL_28cd8348_4_k_cu_1c537fe3_29354cute1_E:
	.zero		1
	.type		_ZN39_INTERNAL_28cd8348_4_k_cu_1c537fe3_29354cuda3std3__45__cpo6cbeginE,@object
	.size		_ZN39_INTERNAL_28cd8348_4_k_cu_1c537fe3_29354cuda3std3__45__cpo6cbeginE,(_ZN39_INTERNAL_28cd8348_4_k_cu_1c537fe3_29354cuda3std3__48in_placeE - _ZN39_INTERNAL_28cd8348_4_k_cu_1c537fe3_29354cuda3std3__45__cpo6cbeginE)
_ZN39_INTERNAL_28cd8348_4_k_cu_1c537fe3_29354cuda3std3__45__cpo6cbeginE:
	.zero		1
	.type		_ZN39_INTERNAL_28cd8348_4_k_cu_1c537fe3_29354cuda3std3__48in_placeE,@object
	.size		_ZN39_INTERNAL_28cd8348_4_k_cu_1c537fe3_29354cuda3std3__48in_placeE,(_ZN39_INTERNAL_28cd8348_4_k_cu_1c537fe3_29354cuda3std6ranges3__45__cpo9iter_moveE - _ZN39_INTERNAL_28cd8348_4_k_cu_1c537fe3_29354cuda3std3__48in_placeE)
_ZN39_INTERNAL_28cd8348_4_k_cu_1c537fe3_29354cuda3std3__48in_placeE:
	.zero		1
	.type		_ZN39_INTERNAL_28cd8348_4_k_cu_1c537fe3_29354cuda3std6ranges3__45__cpo9iter_moveE,@object
	.size		_ZN39_INTERNAL_28cd8348_4_k_cu_1c537fe3_29354cuda3std6ranges3__45__cpo9iter_moveE,(_ZN39_INTERNAL_28cd8348_4_k_cu_1c537fe3_29354cuda3std3__45__cpo5beginE - _ZN39_INTERNAL_28cd8348_4_k_cu_1c537fe3_29354cuda3std6ranges3__45__cpo9iter_moveE)
_ZN39_INTERNAL_28cd8348_4_k_cu_1c537fe3_29354cuda3std6ranges3__45__cpo9iter_moveE:
	.zero		1
	.type		_ZN39_INTERNAL_28cd8348_4_k_cu_1c537fe3_29354cuda3std3__45__cpo5beginE,@object
	.size		_ZN39_INTERNAL_28cd8348_4_k_cu_1c537fe3_29354cuda3std3__45__cpo5beginE,(_ZN39_INTERNAL_28cd8348_4_k_cu_1c537fe3_29354cuda3std3__441_GLOBAL__N__28cd8348_4_k_cu_1c537fe3_29356ignoreE - _ZN39_INTERNAL_28cd8348_4_k_cu_1c537fe3_29354cuda3std3__45__cpo5beginE)
_ZN39_INTERNAL_28cd8348_4_k_cu_1c537fe3_29354cuda3std3__45__cpo5beginE:
	.zero		1
	.type		_ZN39_INTERNAL_28cd8348_4_k_cu_1c537fe3_29354cuda3std3__441_GLOBAL__N__28cd8348_4_k_cu_1c537fe3_29356ignoreE,@object
	.size		_ZN39_INTERNAL_28cd8348_4_k_cu_1c537fe3_29354cuda3std3__441_GLOBAL__N__28cd8348_4_k_cu_1c537fe3_29356ignoreE,(_ZN39_INTERNAL_28cd8348_4_k_cu_1c537fe3_29354cute7productE - _ZN39_INTERNAL_28cd8348_4_k_cu_1c537fe3_29354cuda3std3__441_GLOBAL__N__28cd8348_4_k_cu_1c537fe3_29356ignoreE)
_ZN39_INTERNAL_28cd8348_4_k_cu_1c537fe3_29354cuda3std3__441_GLOBAL__N__28cd8348_4_k_cu_1c537fe3_29356ignoreE:
	.zero		1
	.type		_ZN39_INTERNAL_28cd8348_4_k_cu_1c537fe3_29354cute7productE,@object
	.size		_ZN39_INTERNAL_28cd8348_4_k_cu_1c537fe3_29354cute7productE,(_ZN39_INTERNAL_28cd8348_4_k_cu_1c537fe3_29354cuda3std3__45__cpo3endE - _ZN39_INTERNAL_28cd8348_4_k_cu_1c537fe3_29354cute7productE)
_ZN39_INTERNAL_28cd8348_4_k_cu_1c537fe3_29354cute7productE:
	.zero		1
	.type		_ZN39_INTERNAL_28cd8348_4_k_cu_1c537fe3_29354cuda3std3__45__cpo3endE,@object
	.size		_ZN39_INTERNAL_28cd8348_4_k_cu_1c537fe3_29354cuda3std3__45__cpo3endE,(_ZN39_INTERNAL_28cd8348_4_k_cu_1c537fe3_29354cuda3std3__419piecewise_constructE - _ZN39_INTERNAL_28cd8348_4_k_cu_1c537fe3_29354cuda3std3__45__cpo3endE)
_ZN39_INTERNAL_28cd8348_4_k_cu_1c537fe3_29354cuda3std3__45__cpo3endE:
	.zero		1
	.type		_ZN39_INTERNAL_28cd8348_4_k_cu_1c537fe3_29354cuda3std3__419piecewise_constructE,@object
	.size		_ZN39_INTERNAL_28cd8348_4_k_cu_1c537fe3_29354cuda3std3__419piecewise_constructE,(_ZN39_INTERNAL_28cd8348_4_k_cu_1c537fe3_29354cuda3std3__45__cpo4cendE - _ZN39_INTERNAL_28cd8348_4_k_cu_1c537fe3_29354cuda3std3__419piecewise_constructE)
_ZN39_INTERNAL_28cd8348_4_k_cu_1c537fe3_29354cuda3std3__419piecewise_constructE:
	.zero		1
	.type		_ZN39_INTERNAL_28cd8348_4_k_cu_1c537fe3_29354cuda3std3__45__cpo4cendE,@object
	.size		_ZN39_INTERNAL_28cd8348_4_k_cu_1c537fe3_29354cuda3std3__45__cpo4cendE,(_ZN39_INTERNAL_28cd8348_4_k_cu_1c537fe3_29354cuda3std6ranges3__45__cpo4swapE - _ZN39_INTERNAL_28cd8348_4_k_cu_1c537fe3_29354cuda3std3__45__cpo4cendE)
_ZN39_INTERNAL_28cd8348_4_k_cu_1c537fe3_29354cuda3std3__45__cpo4cendE:
	.zero		1
	.type		_ZN39_INTERNAL_28cd8348_4_k_cu_1c537fe3_29354cuda3std6ranges3__45__cpo4swapE,@object
	.size		_ZN39_INTERNAL_28cd8348_4_k_cu_1c537fe3_29354cuda3std6ranges3__45__cpo4swapE,(.L_10 - _ZN39_INTERNAL_28cd8348_4_k_cu_1c537fe3_29354cuda3std6ranges3__45__cpo4swapE)
_ZN39_INTERNAL_28cd8348_4_k_cu_1c537fe3_29354cuda3std6ranges3__45__cpo4swapE:
	.zero		1
.L_10:


//--------------------- .nv.constant0._ZN7cutlass13device_kernelINS_4conv6kernel13ConvUniversalINS1_16ConvProblemShapeILNS1_8OperatorE1ELi2EEENS1_10collective14CollectiveConvINS1_47MainloopSm100TmaUmmaWarpSpecializedImplicitGemmILS5_1ELi12ELi2ELi1ELi2EN4cute5tupleIJNSA_1CILi2EEENSC_ILi1EEESE_EEEEENSB_IJNSC_ILi64EEESH_NSB_IJNSC_ILi32EEEEEEEEENS_10tfloat32_tESL_NSA_8TiledMMAINSA_8MMA_AtomIJNSA_17SM100_MMA_TF32_SSISL_SL_fLi64ELi64ELNSA_4UMMA5MajorE0ELSQ_1ELNSP_7ScaleInE0ELSR_0EEEEEENSA_6LayoutINSB_IJSE_SE_SE_EEENSB_IJNSC_ILi0EEESW_SW_EEEEENSB_IJNSA_10UnderscoreESZ_SZ_EEEEENS7_6detail27Sm100ImplicitGemmTileTraitsINSA_20SM90_TMA_LOAD_IM2COLENSA_14ComposedLayoutINSA_7SwizzleILi3ELi4ELi3EEENSA_18smem_ptr_flag_bitsILi32EEENSU_INSB_IJNSC_ILi8EEESI_EEENSB_IJSI_SE_EEEEEEEvEENS13_INSA_23SM90_TMA_LOAD_MULTICASTENS15_INS16_ILi2ELi5ELi2EEES19_NSU_INSB_IJSI_NSC_ILi4EEEEEENSB_IJSE_SI_EEEEEEEvEEEENS_8epilogue10collective18CollectiveEpilogueINS1P_23Sm100TmaWarpSpecializedILi3ELi2ELi16ELb1ELb0EEEJSK_NSB_IJNSU_ISH_SE_EENSU_ISI_SE_EEEEESL_NSB_IJNSB_IJlllEEESE_SW_EEESL_S1Y_NS1P_6fusion15FusionCallbacksIS1T_NS1Z_17LinearCombinationISL_fSL_fLNS_15FloatRoundStyleE2EEESK_S1W_JEEENSA_5SM1004TMEM4LOAD26SM100_TMEM_LOAD_16dp128b8xES14_S1E_NSA_17SM75_U32x4_LDSM_NENSA_21SM90_TMA_STORE_IM2COLES1E_NSA_17SM90_U32x4_STSM_NENSA_39AutoVectorizingCopyWithAssumedAlignmentILi128EEEEEEvvEEEEvNT_6ParamsE --------------------------
	.section	.nv.constant0._ZN7cutlass13device_kernelINS_4conv6kernel13ConvUniversalINS1_16ConvProblemShapeILNS1_8OperatorE1ELi2EEENS1_10collective14CollectiveConvINS1_47MainloopSm100TmaUmmaWarpSpecializedImplicitGemmILS5_1ELi12ELi2ELi1ELi2EN4cute5tupleIJNSA_1CILi2EEENSC_ILi1EEESE_EEEEENSB_IJNSC_ILi64EEESH_NSB_IJNSC_ILi32EEEEEEEEENS_10tfloat32_tESL_NSA_8TiledMMAINSA_8MMA_AtomIJNSA_17SM100_MMA_TF32_SSISL_SL_fLi64ELi64ELNSA_4UMMA5MajorE0ELSQ_1ELNSP_7ScaleInE0ELSR_0EEEEEENSA_6LayoutINSB_IJSE_SE_SE_EEENSB_IJNSC_ILi0EEESW_SW_EEEEENSB_IJNSA_10UnderscoreESZ_SZ_EEEEENS7_6detail27Sm100ImplicitGemmTileTraitsINSA_20SM90_TMA_LOAD_IM2COLENSA_14ComposedLayoutINSA_7SwizzleILi3ELi4ELi3EEENSA_18smem_ptr_flag_bitsILi32EEENSU_INSB_IJNSC_ILi8EEESI_EEENSB_IJSI_SE_EEEEEEEvEENS13_INSA_23SM90_TMA_LOAD_MULTICASTENS15_INS16_ILi2ELi5ELi2EEES19_NSU_INSB_IJSI_NSC_ILi4EEEEEENSB_IJSE_SI_EEEEEEEvEEEENS_8epilogue10collective18CollectiveEpilogueINS1P_23Sm100TmaWarpSpecializedILi3ELi2ELi16ELb1ELb0EEEJSK_NSB_IJNSU_ISH_SE_EENSU_ISI_SE_EEEEESL_NSB_IJNSB_IJlllEEESE_SW_EEESL_S1Y_NS1P_6fusion15FusionCallbacksIS1T_NS1Z_17LinearCombinationISL_fSL_fLNS_15FloatRoundStyleE2EEESK_S1W_JEEENSA_5SM1004TMEM4LOAD26SM100_TMEM_LOAD_16dp128b8xES14_S1E_NSA_17SM75_U32x4_LDSM_NENSA_21SM90_TMA_STORE_IM2COLES1E_NSA_17SM90_U32x4_STSM_NENSA_39AutoVectorizingCopyWithAssumedAlignmentILi128EEEEEEvvEEEEvNT_6ParamsE,"a",@progbits
	.sectionflags	@""
	.align	4
.nv.constant0._ZN7cutlass13device_kernelINS_4conv6kernel13ConvUniversalINS1_16ConvProblemShapeILNS1_8OperatorE1ELi2EEENS1_10collective14CollectiveConvINS1_47MainloopSm100TmaUmmaWarpSpecializedImplicitGemmILS5_1ELi12ELi2ELi1ELi2EN4cute5tupleIJNSA_1CILi2EEENSC_ILi1EEESE_EEEEENSB_IJNSC_ILi64EEESH_NSB_IJNSC_ILi32EEEEEEEEENS_10tfloat32_tESL_NSA_8TiledMMAINSA_8MMA_AtomIJNSA_17SM100_MMA_TF32_SSISL_SL_fLi64ELi64ELNSA_4UMMA5MajorE0ELSQ_1ELNSP_7ScaleInE0ELSR_0EEEEEENSA_6LayoutINSB_IJSE_SE_SE_EEENSB_IJNSC_ILi0EEESW_SW_EEEEENSB_IJNSA_10UnderscoreESZ_SZ_EEEEENS7_6detail27Sm100ImplicitGemmTileTraitsINSA_20SM90_TMA_LOAD_IM2COLENSA_14ComposedLayoutINSA_7SwizzleILi3ELi4ELi3EEENSA_18smem_ptr_flag_bitsILi32EEENSU_INSB_IJNSC_ILi8EEESI_EEENSB_IJSI_SE_EEEEEEEvEENS13_INSA_23SM90_TMA_LOAD_MULTICASTENS15_INS16_ILi2ELi5ELi2EEES19_NSU_INSB_IJSI_NSC_ILi4EEEEEENSB_IJSE_SI_EEEEEEEvEEEENS_8epilogue10collective18CollectiveEpilogueINS1P_23Sm100TmaWarpSpecializedILi3ELi2ELi16ELb1ELb0EEEJSK_NSB_IJNSU_ISH_SE_EENSU_ISI_SE_EEEEESL_NSB_IJNSB_IJlllEEESE_SW_EEESL_S1Y_NS1P_6fusion15FusionCallbacksIS1T_NS1Z_17LinearCombinationISL_fSL_fLNS_15FloatRoundStyleE2EEESK_S1W_JEEENSA_5SM1004TMEM4LOAD26SM100_TMEM_LOAD_16dp128b8xES14_S1E_NSA_17SM75_U32x4_LDSM_NENSA_21SM90_TMA_STORE_IM2COLES1E_NSA_17SM90_U32x4_STSM_NENSA_39AutoVectorizingCopyWithAssumedAlignmentILi128EEEEEEvvEEEEvNT_6ParamsE:
	.zero		2944


//--------------------- SYMBOLS --------------------------

	.type		.nv.reservedSmem.offset0,@object
	.size		.nv.reservedSmem.offset0,0x4
	.type		.nv.reservedSmem.cap,@object
	.size		.nv.reservedSmem.cap,0x4
	.type		__assertfail,@function
